// auto-generated by cutlass_sweep.conv — config: {"arch": "sm_90", "cluster_m": 2, "cluster_n": 1, "conv_kind": "dgrad", "dtype": "bf16", "ndim": 2, "tile_k": 32, "tile_m": 128, "tile_n": 64}
#include "cutlass/cutlass.h"
#include "cute/tensor.hpp"
#include "cutlass/kernel_hardware_info.hpp"
#include "cutlass/conv/convolution.h"
#include "cutlass/conv/dispatch_policy.hpp"
#include "cutlass/conv/collective/collective_builder.hpp"
#include "cutlass/conv/kernel/conv_universal.hpp"
#include "cutlass/conv/device/conv_universal_adapter.hpp"
#include "cutlass/epilogue/collective/collective_builder.hpp"

using namespace cute;
using Elem = cutlass::bfloat16_t;
using Acc  = float;
using LayoutAB = cutlass::layout::TensorNHWC;
using LayoutC  = cutlass::layout::TensorNHWC;
constexpr auto ConvOp = cutlass::conv::Operator::kDgrad;
using TileShape    = Shape<_128, _64, Shape<_32>>;
using ClusterShape = Shape<_2, _1, _1>;

using CollectiveEpilogue = typename cutlass::epilogue::collective::CollectiveBuilder<
    cutlass::arch::Sm90, cutlass::arch::OpClassTensorOp,
    TileShape, ClusterShape,
    cutlass::epilogue::collective::EpilogueTileAuto,
    Acc, Acc,
    Elem, LayoutC, 128 / cutlass::sizeof_bits<Elem>::value,
    Elem, LayoutC, 128 / cutlass::sizeof_bits<Elem>::value,
    cutlass::epilogue::collective::EpilogueScheduleAuto
  >::CollectiveOp;

using CollectiveMainloop = typename cutlass::conv::collective::CollectiveBuilder<
    cutlass::arch::Sm90, cutlass::arch::OpClassTensorOp, ConvOp,
    Elem, LayoutAB, 128 / cutlass::sizeof_bits<Elem>::value,
    Elem, LayoutAB, 128 / cutlass::sizeof_bits<Elem>::value,
    Acc,
    TileShape, ClusterShape,
    cutlass::conv::collective::StageCountAutoCarveout<
        static_cast<int>(sizeof(typename CollectiveEpilogue::SharedStorage))>,
    cutlass::conv::collective::KernelScheduleAuto
  >::CollectiveOp;

using ProblemShape = cutlass::conv::ConvProblemShape<
    ConvOp, CollectiveMainloop::DispatchPolicy::NumSpatialDimensions>;
using ConvKernel = cutlass::conv::kernel::ConvUniversal<
    ProblemShape, CollectiveMainloop, CollectiveEpilogue>;
using Conv = cutlass::conv::device::ConvUniversalAdapter<ConvKernel>;

auto* _anchor = &cutlass::device_kernel<ConvKernel>;


// ===== COMPILED SASS (sm_90a) =====

	.target	sm_90a

	.elftype	@"ET_EXEC"


//--------------------- .note.nv.tkinfo           --------------------------
	.section	.note.nv.tkinfo,"",@"SHT_NOTE"
	.sectionflags	@"SHF_NOTE_NV_TKINFO"
	.tkinfo
        /*0018*/ 	.word	0x00000002
        /*0030*/ 	.string	""
        /*0030*/ 	.string	"ptxas"
        /*0030*/ 	.string	"Cuda compilation tools, release 13.0, V13.0.88"
        /*0030*/ 	.string	"Build cuda_13.0.r13.0/compiler.36424714_0"
        /*0030*/ 	.string	"-arch sm_90a -m 64 "



//--------------------- .note.nv.cuinfo           --------------------------
	.section	.note.nv.cuinfo,"",@"SHT_NOTE"
	.sectionflags	@"SHF_NOTE_NV_CUINFO"
        /*0018*/ 	.short	0x0002
        /*001a*/ 	.short	0x005a
        /*001c*/ 	.short	0x0082
	.zero		2


//--------------------- .nv.info                  --------------------------
	.section	.nv.info,"",@"SHT_CUDA_INFO"
	.align	4


	//----- nvinfo : EIATTR_REGCOUNT
	.align		4
        /*0000*/ 	.byte	0x04, 0x2f
        /*0002*/ 	.short	(.L_12 - .L_11)
	.align		4
.L_11:
        /*0004*/ 	.word	index@(_ZN7cutlass13device_kernelINS_4conv6kernel13ConvUniversalINS1_16ConvProblemShapeILNS1_8OperatorE1ELi2EEENS1_10collective14CollectiveConvINS1_46MainloopSm90TmaGmmaWarpSpecializedImplicitGemmILS5_1ELi18ELi2EN4cute5tupleIJNSA_1CILi2EEENSC_ILi1EEESE_EEENS1_36KernelImplicitTmaWarpSpecializedSm90ELi1EEENSB_IJNSC_ILi128EEENSC_ILi64EEENSB_IJNSC_ILi32EEEEEEEEENS_10bfloat16_tESN_NSA_8TiledMMAINSA_8MMA_AtomIJNSA_4SM904GMMA27MMA_64x64x16_F32BF16BF16_SSILNSR_5MajorE0ELST_1ELNSR_7ScaleInE1ELSU_1EEEEEENSA_6LayoutINSB_IJSE_SE_SE_EEENSB_IJNSC_ILi0EEESZ_SZ_EEEEENSB_IJNSA_10UnderscoreES12_S12_EEEEENS7_6detail26Sm90ImplicitGemmTileTraitsINSA_20SM90_TMA_LOAD_IM2COLENSA_14ComposedLayoutINSA_7SwizzleILi2ELi4ELi3EEENSA_18smem_ptr_flag_bitsILi16EEENSX_INSB_IJNSB_IJNSC_ILi8EEENSC_ILi16EEEEEENSB_IJSK_SE_EEENSB_IJSE_NSC_ILi18EEEEEEEEENSB_IJNSB_IJSK_NSC_ILi256EEEEEENSB_IJSE_SZ_EEENSB_IJSZ_NSC_ILi4096EEEEEEEEEEEEEvEENS16_INSA_23SM90_TMA_LOAD_MULTICASTENS18_INS19_ILi3ELi4ELi3EEES1C_NSX_INSB_IJNSB_IJSJ_SE_EEENSB_IJS1D_NSC_ILi4EEEEEES1I_EEENSB_IJS1M_NSB_IJSJ_NSC_ILi512EEEEEENSB_IJSZ_NSC_ILi2048EEEEEEEEEEEEEvEEEENS_8epilogue10collective6detail29Sm90TmaWarpSpecializedAdapterINS29_15DefaultEpilogueISN_NSB_IJNSB_IJlllEEESE_SZ_EEES2E_NS28_6thread17LinearCombinationISN_Li1EffLNS2F_9ScaleType4KindE0ELNS_15FloatRoundStyleE2ESN_EENS_4gemm15EpilogueDefaultEEEEEvvEEEEvNT_6ParamsE)
        /*0008*/ 	.word	0x0000005a


	//----- nvinfo : EIATTR_FRAME_SIZE
	.align		4
.L_12:
        /*000c*/ 	.byte	0x04, 0x11
        /*000e*/ 	.short	(.L_14 - .L_13)
	.align		4
.L_13:
        /*0010*/ 	.word	index@(_ZN7cutlass13device_kernelINS_4conv6kernel13ConvUniversalINS1_16ConvProblemShapeILNS1_8OperatorE1ELi2EEENS1_10collective14CollectiveConvINS1_46MainloopSm90TmaGmmaWarpSpecializedImplicitGemmILS5_1ELi18ELi2EN4cute5tupleIJNSA_1CILi2EEENSC_ILi1EEESE_EEENS1_36KernelImplicitTmaWarpSpecializedSm90ELi1EEENSB_IJNSC_ILi128EEENSC_ILi64EEENSB_IJNSC_ILi32EEEEEEEEENS_10bfloat16_tESN_NSA_8TiledMMAINSA_8MMA_AtomIJNSA_4SM904GMMA27MMA_64x64x16_F32BF16BF16_SSILNSR_5MajorE0ELST_1ELNSR_7ScaleInE1ELSU_1EEEEEENSA_6LayoutINSB_IJSE_SE_SE_EEENSB_IJNSC_ILi0EEESZ_SZ_EEEEENSB_IJNSA_10UnderscoreES12_S12_EEEEENS7_6detail26Sm90ImplicitGemmTileTraitsINSA_20SM90_TMA_LOAD_IM2COLENSA_14ComposedLayoutINSA_7SwizzleILi2ELi4ELi3EEENSA_18smem_ptr_flag_bitsILi16EEENSX_INSB_IJNSB_IJNSC_ILi8EEENSC_ILi16EEEEEENSB_IJSK_SE_EEENSB_IJSE_NSC_ILi18EEEEEEEEENSB_IJNSB_IJSK_NSC_ILi256EEEEEENSB_IJSE_SZ_EEENSB_IJSZ_NSC_ILi4096EEEEEEEEEEEEEvEENS16_INSA_23SM90_TMA_LOAD_MULTICASTENS18_INS19_ILi3ELi4ELi3EEES1C_NSX_INSB_IJNSB_IJSJ_SE_EEENSB_IJS1D_NSC_ILi4EEEEEES1I_EEENSB_IJS1M_NSB_IJSJ_NSC_ILi512EEEEEENSB_IJSZ_NSC_ILi2048EEEEEEEEEEEEEvEEEENS_8epilogue10collective6detail29Sm90TmaWarpSpecializedAdapterINS29_15DefaultEpilogueISN_NSB_IJNSB_IJlllEEESE_SZ_EEES2E_NS28_6thread17LinearCombinationISN_Li1EffLNS2F_9ScaleType4KindE0ELNS_15FloatRoundStyleE2ESN_EENS_4gemm15EpilogueDefaultEEEEEvvEEEEvNT_6ParamsE)
        /*0014*/ 	.word	0x00000000


	//----- nvinfo : EIATTR_MIN_STACK_SIZE
	.align		4
.L_14:
        /*0018*/ 	.byte	0x04, 0x12
        /*001a*/ 	.short	(.L_16 - .L_15)
	.align		4
.L_15:
        /*001c*/ 	.word	index@(_ZN7cutlass13device_kernelINS_4conv6kernel13ConvUniversalINS1_16ConvProblemShapeILNS1_8OperatorE1ELi2EEENS1_10collective14CollectiveConvINS1_46MainloopSm90TmaGmmaWarpSpecializedImplicitGemmILS5_1ELi18ELi2EN4cute5tupleIJNSA_1CILi2EEENSC_ILi1EEESE_EEENS1_36KernelImplicitTmaWarpSpecializedSm90ELi1EEENSB_IJNSC_ILi128EEENSC_ILi64EEENSB_IJNSC_ILi32EEEEEEEEENS_10bfloat16_tESN_NSA_8TiledMMAINSA_8MMA_AtomIJNSA_4SM904GMMA27MMA_64x64x16_F32BF16BF16_SSILNSR_5MajorE0ELST_1ELNSR_7ScaleInE1ELSU_1EEEEEENSA_6LayoutINSB_IJSE_SE_SE_EEENSB_IJNSC_ILi0EEESZ_SZ_EEEEENSB_IJNSA_10UnderscoreES12_S12_EEEEENS7_6detail26Sm90ImplicitGemmTileTraitsINSA_20SM90_TMA_LOAD_IM2COLENSA_14ComposedLayoutINSA_7SwizzleILi2ELi4ELi3EEENSA_18smem_ptr_flag_bitsILi16EEENSX_INSB_IJNSB_IJNSC_ILi8EEENSC_ILi16EEEEEENSB_IJSK_SE_EEENSB_IJSE_NSC_ILi18EEEEEEEEENSB_IJNSB_IJSK_NSC_ILi256EEEEEENSB_IJSE_SZ_EEENSB_IJSZ_NSC_ILi4096EEEEEEEEEEEEEvEENS16_INSA_23SM90_TMA_LOAD_MULTICASTENS18_INS19_ILi3ELi4ELi3EEES1C_NSX_INSB_IJNSB_IJSJ_SE_EEENSB_IJS1D_NSC_ILi4EEEEEES1I_EEENSB_IJS1M_NSB_IJSJ_NSC_ILi512EEEEEENSB_IJSZ_NSC_ILi2048EEEEEEEEEEEEEvEEEENS_8epilogue10collective6detail29Sm90TmaWarpSpecializedAdapterINS29_15DefaultEpilogueISN_NSB_IJNSB_IJlllEEESE_SZ_EEES2E_NS28_6thread17LinearCombinationISN_Li1EffLNS2F_9ScaleType4KindE0ELNS_15FloatRoundStyleE2ESN_EENS_4gemm15EpilogueDefaultEEEEEvvEEEEvNT_6ParamsE)
        /*0020*/ 	.word	0x00000000
.L_16:


//--------------------- .nv.compat                --------------------------
	.section	.nv.compat,"",@"SHT_CUDA_COMPAT_INFO"
	.align	4
        /*0000*/ 	.byte	0x02, 0x09, 0x01, 0x00, 0x02, 0x02, 0x04, 0x00, 0x02, 0x05, 0x05, 0x00, 0x03, 0x07, 0x01, 0x01
        /*0010*/ 	.byte	0x02, 0x03, 0x01, 0x00, 0x02, 0x06, 0x01, 0x00, 0x04, 0x0b, 0x08, 0x00, 0x00, 0x00, 0x00, 0x00
        /*0020*/ 	.byte	0x00, 0x00, 0x00, 0x00


//--------------------- .nv.info._ZN7cutlass13device_kernelINS_4conv6kernel13ConvUniversalINS1_16ConvProblemShapeILNS1_8OperatorE1ELi2EEENS1_10collective14CollectiveConvINS1_46MainloopSm90TmaGmmaWarpSpecializedImplicitGemmILS5_1ELi18ELi2EN4cute5tupleIJNSA_1CILi2EEENSC_ILi1EEESE_EEENS1_36KernelImplicitTmaWarpSpecializedSm90ELi1EEENSB_IJNSC_ILi128EEENSC_ILi64EEENSB_IJNSC_ILi32EEEEEEEEENS_10bfloat16_tESN_NSA_8TiledMMAINSA_8MMA_AtomIJNSA_4SM904GMMA27MMA_64x64x16_F32BF16BF16_SSILNSR_5MajorE0ELST_1ELNSR_7ScaleInE1ELSU_1EEEEEENSA_6LayoutINSB_IJSE_SE_SE_EEENSB_IJNSC_ILi0EEESZ_SZ_EEEEENSB_IJNSA_10UnderscoreES12_S12_EEEEENS7_6detail26Sm90ImplicitGemmTileTraitsINSA_20SM90_TMA_LOAD_IM2COLENSA_14ComposedLayoutINSA_7SwizzleILi2ELi4ELi3EEENSA_18smem_ptr_flag_bitsILi16EEENSX_INSB_IJNSB_IJNSC_ILi8EEENSC_ILi16EEEEEENSB_IJSK_SE_EEENSB_IJSE_NSC_ILi18EEEEEEEEENSB_IJNSB_IJSK_NSC_ILi256EEEEEENSB_IJSE_SZ_EEENSB_IJSZ_NSC_ILi4096EEEEEEEEEEEEEvEENS16_INSA_23SM90_TMA_LOAD_MULTICASTENS18_INS19_ILi3ELi4ELi3EEES1C_NSX_INSB_IJNSB_IJSJ_SE_EEENSB_IJS1D_NSC_ILi4EEEEEES1I_EEENSB_IJS1M_NSB_IJSJ_NSC_ILi512EEEEEENSB_IJSZ_NSC_ILi2048EEEEEEEEEEEEEvEEEENS_8epilogue10collective6detail29Sm90TmaWarpSpecializedAdapterINS29_15DefaultEpilogueISN_NSB_IJNSB_IJlllEEESE_SZ_EEES2E_NS28_6thread17LinearCombinationISN_Li1EffLNS2F_9ScaleType4KindE0ELNS_15FloatRoundStyleE2ESN_EENS_4gemm15EpilogueDefaultEEEEEvvEEEEvNT_6ParamsE --------------------------
	.section	.nv.info._ZN7cutlass13device_kernelINS_4conv6kernel13ConvUniversalINS1_16ConvProblemShapeILNS1_8OperatorE1ELi2EEENS1_10collective14CollectiveConvINS1_46MainloopSm90TmaGmmaWarpSpecializedImplicitGemmILS5_1ELi18ELi2EN4cute5tupleIJNSA_1CILi2EEENSC_ILi1EEESE_EEENS1_36KernelImplicitTmaWarpSpecializedSm90ELi1EEENSB_IJNSC_ILi128EEENSC_ILi64EEENSB_IJNSC_ILi32EEEEEEEEENS_10bfloat16_tESN_NSA_8TiledMMAINSA_8MMA_AtomIJNSA_4SM904GMMA27MMA_64x64x16_F32BF16BF16_SSILNSR_5MajorE0ELST_1ELNSR_7ScaleInE1ELSU_1EEEEEENSA_6LayoutINSB_IJSE_SE_SE_EEENSB_IJNSC_ILi0EEESZ_SZ_EEEEENSB_IJNSA_10UnderscoreES12_S12_EEEEENS7_6detail26Sm90ImplicitGemmTileTraitsINSA_20SM90_TMA_LOAD_IM2COLENSA_14ComposedLayoutINSA_7SwizzleILi2ELi4ELi3EEENSA_18smem_ptr_flag_bitsILi16EEENSX_INSB_IJNSB_IJNSC_ILi8EEENSC_ILi16EEEEEENSB_IJSK_SE_EEENSB_IJSE_NSC_ILi18EEEEEEEEENSB_IJNSB_IJSK_NSC_ILi256EEEEEENSB_IJSE_SZ_EEENSB_IJSZ_NSC_ILi4096EEEEEEEEEEEEEvEENS16_INSA_23SM90_TMA_LOAD_MULTICASTENS18_INS19_ILi3ELi4ELi3EEES1C_NSX_INSB_IJNSB_IJSJ_SE_EEENSB_IJS1D_NSC_ILi4EEEEEES1I_EEENSB_IJS1M_NSB_IJSJ_NSC_ILi512EEEEEENSB_IJSZ_NSC_ILi2048EEEEEEEEEEEEEvEEEENS_8epilogue10collective6detail29Sm90TmaWarpSpecializedAdapterINS29_15DefaultEpilogueISN_NSB_IJNSB_IJlllEEESE_SZ_EEES2E_NS28_6thread17LinearCombinationISN_Li1EffLNS2F_9ScaleType4KindE0ELNS_15FloatRoundStyleE2ESN_EENS_4gemm15EpilogueDefaultEEEEEvvEEEEvNT_6ParamsE,"",@"SHT_CUDA_INFO"
	.sectionflags	@""
	.align	4


	//----- nvinfo : EIATTR_CUDA_API_VERSION
	.align		4
        /*0000*/ 	.byte	0x04, 0x37
        /*0002*/ 	.short	(.L_18 - .L_17)
.L_17:
        /*0004*/ 	.word	0x00000082


	//----- nvinfo : EIATTR_KPARAM_INFO
	.align		4
.L_18:
        /*0008*/ 	.byte	0x04, 0x17
        /*000a*/ 	.short	(.L_20 - .L_19)
.L_19:
        /*000c*/ 	.word	0x00000000
        /*0010*/ 	.short	0x0000
        /*0012*/ 	.short	0x0070
        /*0014*/ 	.byte	0x00, 0xf0, 0x01, 0x0e


	//----- nvinfo : EIATTR_SPARSE_MMA_MASK
	.align		4
.L_20:
        /*0018*/ 	.byte	0x03, 0x50
        /*001a*/ 	.short	0x0000


	//----- nvinfo : EIATTR_MAXREG_COUNT
	.align		4
        /*001c*/ 	.byte	0x03, 0x1b
        /*001e*/ 	.short	0x00ff


	//----- nvinfo : EIATTR_NUM_BARRIERS
	.align		4
        /*0020*/ 	.byte	0x02, 0x4c
        /*0022*/ 	.byte	0x01
	.zero		1


	//----- nvinfo : EIATTR_MERCURY_ISA_VERSION
	.align		4
        /*0024*/ 	.byte	0x03, 0x5f
        /*0026*/ 	.short	0x0101


	//----- nvinfo : EIATTR_COOP_GROUP_MASK_REGIDS
	.align		4
        /*0028*/ 	.byte	0x04, 0x29
        /*002a*/ 	.short	(.L_22 - .L_21)


	//   ....[0]....
.L_21:
        /*002c*/ 	.word	0xffffffff


	//   ....[1]....
        /*0030*/ 	.word	0xffffffff


	//   ....[2]....
        /*0034*/ 	.word	0xffffffff


	//   ....[3]....
        /*0038*/ 	.word	0xffffffff


	//----- nvinfo : EIATTR_COOP_GROUP_INSTR_OFFSETS
	.align		4
.L_22:
        /*003c*/ 	.byte	0x04, 0x28
        /*003e*/ 	.short	(.L_24 - .L_23)


	//   ....[0]....
.L_23:
        /*0040*/ 	.word	0x00000070


	//   ....[1]....
        /*0044*/ 	.word	0x00000080


	//   ....[2]....
        /*0048*/ 	.word	0x00000140


	//   ....[3]....
        /*004c*/ 	.word	0x00000890


	//----- nvinfo : EIATTR_MBARRIER_INSTR_OFFSETS
	.align		4
.L_24:
        /*0050*/ 	.byte	0x04, 0x39
        /*0052*/ 	.short	(.L_26 - .L_25)


	//   ....[0]....
.L_25:
        /*0054*/ 	.word	0x00000310
        /*0058*/ 	.word	0x000000ff
        /*005c*/ 	.word	0x00036000
        /*0060*/ 	.short	0x0100
        /*0062*/ 	.byte	0x08
	.zero		1


	//   ....[1]....
        /*0064*/ 	.word	0x00000320
        /*0068*/ 	.word	0x000000ff
        /*006c*/ 	.word	0x00036090
        /*0070*/ 	.short	0x0100
        /*0072*/ 	.byte	0x08
	.zero		1


	//   ....[2]....
        /*0074*/ 	.word	0x00000330
        /*0078*/ 	.word	0x000000ff
        /*007c*/ 	.word	0x00036008
        /*0080*/ 	.short	0x0100
        /*0082*/ 	.byte	0x08
	.zero		1


	//   ....[3]....
        /*0084*/ 	.word	0x00000340
        /*0088*/ 	.word	0x000000ff
        /*008c*/ 	.word	0x00036098
        /*0090*/ 	.short	0x0100
        /*0092*/ 	.byte	0x08
	.zero		1


	//   ....[4]....
        /*0094*/ 	.word	0x00000350
        /*0098*/ 	.word	0x000000ff
        /*009c*/ 	.word	0x00036010
        /*00a0*/ 	.short	0x0100
        /*00a2*/ 	.byte	0x08
	.zero		1


	//   ....[5]....
        /*00a4*/ 	.word	0x00000360
        /*00a8*/ 	.word	0x000000ff
        /*00ac*/ 	.word	0x000360a0
        /*00b0*/ 	.short	0x0100
        /*00b2*/ 	.byte	0x08
	.zero		1


	//   ....[6]....
        /*00b4*/ 	.word	0x00000370
        /*00b8*/ 	.word	0x000000ff
        /*00bc*/ 	.word	0x00036018
        /*00c0*/ 	.short	0x0100
        /*00c2*/ 	.byte	0x08
	.zero		1


	//   ....[7]....
        /*00c4*/ 	.word	0x00000380
        /*00c8*/ 	.word	0x000000ff
        /*00cc*/ 	.word	0x000360a8
        /*00d0*/ 	.short	0x0100
        /*00d2*/ 	.byte	0x08
	.zero		1


	//   ....[8]....
        /*00d4*/ 	.word	0x00000390
        /*00d8*/ 	.word	0x000000ff
        /*00dc*/ 	.word	0x00036020
        /*00e0*/ 	.short	0x0100
        /*00e2*/ 	.byte	0x08
	.zero		1


	//   ....[9]....
        /*00e4*/ 	.word	0x000003a0
        /*00e8*/ 	.word	0x000000ff
        /*00ec*/ 	.word	0x000360b0
        /*00f0*/ 	.short	0x0100
        /*00f2*/ 	.byte	0x08
	.zero		1


	//   ....[10]....
        /*00f4*/ 	.word	0x000003b0
        /*00f8*/ 	.word	0x000000ff
        /*00fc*/ 	.word	0x00036028
        /*0100*/ 	.short	0x0100
        /*0102*/ 	.byte	0x08
	.zero		1


	//   ....[11]....
        /*0104*/ 	.word	0x000003c0
        /*0108*/ 	.word	0x000000ff
        /*010c*/ 	.word	0x000360b8
        /*0110*/ 	.short	0x0100
        /*0112*/ 	.byte	0x08
	.zero		1


	//   ....[12]....
        /*0114*/ 	.word	0x000003d0
        /*0118*/ 	.word	0x000000ff
        /*011c*/ 	.word	0x00036030
        /*0120*/ 	.short	0x0100
        /*0122*/ 	.byte	0x08
	.zero		1


	//   ....[13]....
        /*0124*/ 	.word	0x000003e0
        /*0128*/ 	.word	0x000000ff
        /*012c*/ 	.word	0x000360c0
        /*0130*/ 	.short	0x0100
        /*0132*/ 	.byte	0x08
	.zero		1


	//   ....[14]....
        /*0134*/ 	.word	0x000003f0
        /*0138*/ 	.word	0x000000ff
        /*013c*/ 	.word	0x00036038
        /*0140*/ 	.short	0x0100
        /*0142*/ 	.byte	0x08
	.zero		1


	//   ....[15]....
        /*0144*/ 	.word	0x00000400
        /*0148*/ 	.word	0x000000ff
        /*014c*/ 	.word	0x000360c8
        /*0150*/ 	.short	0x0100
        /*0152*/ 	.byte	0x08
	.zero		1


	//   ....[16]....
        /*0154*/ 	.word	0x00000410
        /*0158*/ 	.word	0x000000ff
        /*015c*/ 	.word	0x00036040
        /*0160*/ 	.short	0x0100
        /*0162*/ 	.byte	0x08
	.zero		1


	//   ....[17]....
        /*0164*/ 	.word	0x00000420
        /*0168*/ 	.word	0x000000ff
        /*016c*/ 	.word	0x000360d0
        /*0170*/ 	.short	0x0100
        /*0172*/ 	.byte	0x08
	.zero		1


	//   ....[18]....
        /*0174*/ 	.word	0x00000430
        /*0178*/ 	.word	0x000000ff
        /*017c*/ 	.word	0x00036048
        /*0180*/ 	.short	0x0100
        /*0182*/ 	.byte	0x08
	.zero		1


	//   ....[19]....
        /*0184*/ 	.word	0x00000440
        /*0188*/ 	.word	0x000000ff
        /*018c*/ 	.word	0x000360d8
        /*0190*/ 	.short	0x0100
        /*0192*/ 	.byte	0x08
	.zero		1


	//   ....[20]....
        /*0194*/ 	.word	0x00000450
        /*0198*/ 	.word	0x000000ff
        /*019c*/ 	.word	0x00036050
        /*01a0*/ 	.short	0x0100
        /*01a2*/ 	.byte	0x08
	.zero		1


	//   ....[21]....
        /*01a4*/ 	.word	0x00000460
        /*01a8*/ 	.word	0x000000ff
        /*01ac*/ 	.word	0x000360e0
        /*01b0*/ 	.short	0x0100
        /*01b2*/ 	.byte	0x08
	.zero		1


	//   ....[22]....
        /*01b4*/ 	.word	0x00000470
        /*01b8*/ 	.word	0x000000ff
        /*01bc*/ 	.word	0x00036058
        /*01c0*/ 	.short	0x0100
        /*01c2*/ 	.byte	0x08
	.zero		1


	//   ....[23]....
        /*01c4*/ 	.word	0x00000480
        /*01c8*/ 	.word	0x000000ff
        /*01cc*/ 	.word	0x000360e8
        /*01d0*/ 	.short	0x0100
        /*01d2*/ 	.byte	0x08
	.zero		1


	//   ....[24]....
        /*01d4*/ 	.word	0x00000490
        /*01d8*/ 	.word	0x000000ff
        /*01dc*/ 	.word	0x00036060
        /*01e0*/ 	.short	0x0100
        /*01e2*/ 	.byte	0x08
	.zero		1


	//   ....[25]....
        /*01e4*/ 	.word	0x000004a0
        /*01e8*/ 	.word	0x000000ff
        /*01ec*/ 	.word	0x000360f0
        /*01f0*/ 	.short	0x0100
        /*01f2*/ 	.byte	0x08
	.zero		1


	//   ....[26]....
        /*01f4*/ 	.word	0x000004b0
        /*01f8*/ 	.word	0x000000ff
        /*01fc*/ 	.word	0x00036068
        /*0200*/ 	.short	0x0100
        /*0202*/ 	.byte	0x08
	.zero		1


	//   ....[27]....
        /*0204*/ 	.word	0x000004c0
        /*0208*/ 	.word	0x000000ff
        /*020c*/ 	.word	0x000360f8
        /*0210*/ 	.short	0x0100
        /*0212*/ 	.byte	0x08
	.zero		1


	//   ....[28]....
        /*0214*/ 	.word	0x000004d0
        /*0218*/ 	.word	0x000000ff
        /*021c*/ 	.word	0x00036070
        /*0220*/ 	.short	0x0100
        /*0222*/ 	.byte	0x08
	.zero		1


	//   ....[29]....
        /*0224*/ 	.word	0x000004e0
        /*0228*/ 	.word	0x000000ff
        /*022c*/ 	.word	0x00036100
        /*0230*/ 	.short	0x0100
        /*0232*/ 	.byte	0x08
	.zero		1


	//   ....[30]....
        /*0234*/ 	.word	0x000004f0
        /*0238*/ 	.word	0x000000ff
        /*023c*/ 	.word	0x00036078
        /*0240*/ 	.short	0x0100
        /*0242*/ 	.byte	0x08
	.zero		1


	//   ....[31]....
        /*0244*/ 	.word	0x00000500
        /*0248*/ 	.word	0x000000ff
        /*024c*/ 	.word	0x00036108
        /*0250*/ 	.short	0x0100
        /*0252*/ 	.byte	0x08
	.zero		1


	//   ....[32]....
        /*0254*/ 	.word	0x00000510
        /*0258*/ 	.word	0x000000ff
        /*025c*/ 	.word	0x00036080
        /*0260*/ 	.short	0x0100
        /*0262*/ 	.byte	0x08
	.zero		1


	//   ....[33]....
        /*0264*/ 	.word	0x00000520
        /*0268*/ 	.word	0x000000ff
        /*026c*/ 	.word	0x00036110
        /*0270*/ 	.short	0x0100
        /*0272*/ 	.byte	0x08
	.zero		1


	//   ....[34]....
        /*0274*/ 	.word	0x00000530
        /*0278*/ 	.word	0x000000ff
        /*027c*/ 	.word	0x00036088
        /*0280*/ 	.short	0x0100
        /*0282*/ 	.byte	0x08
	.zero		1


	//   ....[35]....
        /*0284*/ 	.word	0x00000540
        /*0288*/ 	.word	0x000000ff
        /*028c*/ 	.word	0x00036118
        /*0290*/ 	.short	0x0100
        /*0292*/ 	.byte	0x08
	.zero		1


	//   ....[36]....
        /*0294*/ 	.word	0x00000ee0
        /*0298*/ 	.word	0x00000007
        /*029c*/ 	.word	0x00036000
        /*02a0*/ 	.short	0x010a
        /*02a2*/ 	.byte	0x3f
	.zero		1


	//   ....[37]....
        /*02a4*/ 	.word	0x00001240
        /*02a8*/ 	.word	0x00000009
        /*02ac*/ 	.word	0x00036000
        /*02b0*/ 	.short	0x010a
        /*02b2*/ 	.byte	0x3f
	.zero		1


	//   ....[38]....
        /*02b4*/ 	.word	0x00001440
        /*02b8*/ 	.word	0x00000009
        /*02bc*/ 	.word	0x00000000
        /*02c0*/ 	.short	0x0101
        /*02c2*/ 	.byte	0x3f
	.zero		1


	//   ....[39]....
        /*02c4*/ 	.word	0x00001670
        /*02c8*/ 	.word	0x00000003
        /*02cc*/ 	.word	0x00000000
        /*02d0*/ 	.short	0x0101
        /*02d2*/ 	.byte	0x3f
	.zero		1


	//   ....[40]....
        /*02d4*/ 	.word	0x00006460
        /*02d8*/ 	.word	0x0000000e
        /*02dc*/ 	.word	0x00036090
        /*02e0*/ 	.short	0x010a
        /*02e2*/ 	.byte	0x3f
	.zero		1


	//   ....[41]....
        /*02e4*/ 	.word	0x00006b40
        /*02e8*/ 	.word	0x00000002
        /*02ec*/ 	.word	0x00000000
        /*02f0*/ 	.short	0x010a
        /*02f2*/ 	.byte	0x3f
	.zero		1


	//   ....[42]....
        /*02f4*/ 	.word	0x00006bf0
        /*02f8*/ 	.word	0x00000002
        /*02fc*/ 	.word	0x00000000
        /*0300*/ 	.short	0x010a
        /*0302*/ 	.byte	0x3f
	.zero		1


	//   ....[43]....
        /*0304*/ 	.word	0x00006ca0
        /*0308*/ 	.word	0x00000002
        /*030c*/ 	.word	0x00000000
        /*0310*/ 	.short	0x010a
        /*0312*/ 	.byte	0x3f
	.zero		1


	//   ....[44]....
        /*0314*/ 	.word	0x00006d50
        /*0318*/ 	.word	0x00000002
        /*031c*/ 	.word	0x00000000
        /*0320*/ 	.short	0x010a
        /*0322*/ 	.byte	0x3f
	.zero		1


	//   ....[45]....
        /*0324*/ 	.word	0x00006e00
        /*0328*/ 	.word	0x00000002
        /*032c*/ 	.word	0x00000000
        /*0330*/ 	.short	0x010a
        /*0332*/ 	.byte	0x3f
	.zero		1


	//   ....[46]....
        /*0334*/ 	.word	0x00006eb0
        /*0338*/ 	.word	0x00000002
        /*033c*/ 	.word	0x00000000
        /*0340*/ 	.short	0x010a
        /*0342*/ 	.byte	0x3f
	.zero		1


	//   ....[47]....
        /*0344*/ 	.word	0x00006f60
        /*0348*/ 	.word	0x00000002
        /*034c*/ 	.word	0x00000000
        /*0350*/ 	.short	0x010a
        /*0352*/ 	.byte	0x3f
	.zero		1


	//   ....[48]....
        /*0354*/ 	.word	0x00007010
        /*0358*/ 	.word	0x00000002
        /*035c*/ 	.word	0x00000000
        /*0360*/ 	.short	0x010a
        /*0362*/ 	.byte	0x3f
	.zero		1


	//   ....[49]....
        /*0364*/ 	.word	0x000070c0
        /*0368*/ 	.word	0x00000002
        /*036c*/ 	.word	0x00000000
        /*0370*/ 	.short	0x010a
        /*0372*/ 	.byte	0x3f
	.zero		1


	//   ....[50]....
        /*0374*/ 	.word	0x00007170
        /*0378*/ 	.word	0x00000002
        /*037c*/ 	.word	0x00000000
        /*0380*/ 	.short	0x010a
        /*0382*/ 	.byte	0x3f
	.zero		1


	//   ....[51]....
        /*0384*/ 	.word	0x00007220
        /*0388*/ 	.word	0x00000002
        /*038c*/ 	.word	0x00000000
        /*0390*/ 	.short	0x010a
        /*0392*/ 	.byte	0x3f
	.zero		1


	//   ....[52]....
        /*0394*/ 	.word	0x000072d0
        /*0398*/ 	.word	0x00000002
        /*039c*/ 	.word	0x00000000
        /*03a0*/ 	.short	0x010a
        /*03a2*/ 	.byte	0x3f
	.zero		1


	//   ....[53]....
        /*03a4*/ 	.word	0x00007380
        /*03a8*/ 	.word	0x00000002
        /*03ac*/ 	.word	0x00000000
        /*03b0*/ 	.short	0x010a
        /*03b2*/ 	.byte	0x3f
	.zero		1


	//   ....[54]....
        /*03b4*/ 	.word	0x00007430
        /*03b8*/ 	.word	0x00000002
        /*03bc*/ 	.word	0x00000000
        /*03c0*/ 	.short	0x010a
        /*03c2*/ 	.byte	0x3f
	.zero		1


	//   ....[55]....
        /*03c4*/ 	.word	0x000074e0
        /*03c8*/ 	.word	0x00000002
        /*03cc*/ 	.word	0x00000000
        /*03d0*/ 	.short	0x010a
        /*03d2*/ 	.byte	0x3f
	.zero		1


	//   ....[56]....
        /*03d4*/ 	.word	0x00007590
        /*03d8*/ 	.word	0x00000002
        /*03dc*/ 	.word	0x00000000
        /*03e0*/ 	.short	0x010a
        /*03e2*/ 	.byte	0x3f
	.zero		1


	//   ....[57]....
        /*03e4*/ 	.word	0x00007640
        /*03e8*/ 	.word	0x00000002
        /*03ec*/ 	.word	0x00000000
        /*03f0*/ 	.short	0x010a
        /*03f2*/ 	.byte	0x3f
	.zero		1


	//   ....[58]....
        /*03f4*/ 	.word	0x000076f0
        /*03f8*/ 	.word	0x00000005
        /*03fc*/ 	.word	0x00000000
        /*0400*/ 	.short	0x010a
        /*0402*/ 	.byte	0x3f
	.zero		1


	//----- nvinfo : EIATTR_NUM_MBARRIERS
	.align		4
.L_26:
        /*0404*/ 	.byte	0x03, 0x38
        /*0406*/ 	.short	0x0024


	//----- nvinfo : EIATTR_EXIT_INSTR_OFFSETS
	.align		4
        /*0408*/ 	.byte	0x04, 0x1c
        /*040a*/ 	.short	(.L_28 - .L_27)


	//   ....[0]....
.L_27:
        /*040c*/ 	.word	0x00000c10


	//   ....[1]....
        /*0410*/ 	.word	0x000017d0


	//   ....[2]....
        /*0414*/ 	.word	0x00004ba0


	//   ....[3]....
        /*0418*/ 	.word	0x00004bd0


	//   ....[4]....
        /*041c*/ 	.word	0x00006230


	//   ....[5]....
        /*0420*/ 	.word	0x00006260


	//   ....[6]....
        /*0424*/ 	.word	0x00006280


	//   ....[7]....
        /*0428*/ 	.word	0x00006a30


	//   ....[8]....
        /*042c*/ 	.word	0x00007720


	//----- nvinfo : EIATTR_MAX_THREADS
	.align		4
.L_28:
        /*0430*/ 	.byte	0x04, 0x05
        /*0432*/ 	.short	(.L_30 - .L_29)
.L_29:
        /*0434*/ 	.word	0x00000100
        /*0438*/ 	.word	0x00000001
        /*043c*/ 	.word	0x00000001


	//----- nvinfo : EIATTR_CRS_STACK_SIZE
	.align		4
.L_30:
        /*0440*/ 	.byte	0x04, 0x1e
        /*0442*/ 	.short	(.L_32 - .L_31)
.L_31:
        /*0444*/ 	.word	0x00000000


	//----- nvinfo : EIATTR_CBANK_PARAM_SIZE
	.align		4
.L_32:
        /*0448*/ 	.byte	0x03, 0x19
        /*044a*/ 	.short	0x03f0


	//----- nvinfo : EIATTR_PARAM_CBANK
	.align		4
        /*044c*/ 	.byte	0x04, 0x0a
        /*044e*/ 	.short	(.L_34 - .L_33)
	.align		4
.L_33:
        /*0450*/ 	.word	index@(.nv.constant0._ZN7cutlass13device_kernelINS_4conv6kernel13ConvUniversalINS1_16ConvProblemShapeILNS1_8OperatorE1ELi2EEENS1_10collective14CollectiveConvINS1_46MainloopSm90TmaGmmaWarpSpecializedImplicitGemmILS5_1ELi18ELi2EN4cute5tupleIJNSA_1CILi2EEENSC_ILi1EEESE_EEENS1_36KernelImplicitTmaWarpSpecializedSm90ELi1EEENSB_IJNSC_ILi128EEENSC_ILi64EEENSB_IJNSC_ILi32EEEEEEEEENS_10bfloat16_tESN_NSA_8TiledMMAINSA_8MMA_AtomIJNSA_4SM904GMMA27MMA_64x64x16_F32BF16BF16_SSILNSR_5MajorE0ELST_1ELNSR_7ScaleInE1ELSU_1EEEEEENSA_6LayoutINSB_IJSE_SE_SE_EEENSB_IJNSC_ILi0EEESZ_SZ_EEEEENSB_IJNSA_10UnderscoreES12_S12_EEEEENS7_6detail26Sm90ImplicitGemmTileTraitsINSA_20SM90_TMA_LOAD_IM2COLENSA_14ComposedLayoutINSA_7SwizzleILi2ELi4ELi3EEENSA_18smem_ptr_flag_bitsILi16EEENSX_INSB_IJNSB_IJNSC_ILi8EEENSC_ILi16EEEEEENSB_IJSK_SE_EEENSB_IJSE_NSC_ILi18EEEEEEEEENSB_IJNSB_IJSK_NSC_ILi256EEEEEENSB_IJSE_SZ_EEENSB_IJSZ_NSC_ILi4096EEEEEEEEEEEEEvEENS16_INSA_23SM90_TMA_LOAD_MULTICASTENS18_INS19_ILi3ELi4ELi3EEES1C_NSX_INSB_IJNSB_IJSJ_SE_EEENSB_IJS1D_NSC_ILi4EEEEEES1I_EEENSB_IJS1M_NSB_IJSJ_NSC_ILi512EEEEEENSB_IJSZ_NSC_ILi2048EEEEEEEEEEEEEvEEEENS_8epilogue10collective6detail29Sm90TmaWarpSpecializedAdapterINS29_15DefaultEpilogueISN_NSB_IJNSB_IJlllEEESE_SZ_EEES2E_NS28_6thread17LinearCombinationISN_Li1EffLNS2F_9ScaleType4KindE0ELNS_15FloatRoundStyleE2ESN_EENS_4gemm15EpilogueDefaultEEEEEvvEEEEvNT_6ParamsE)
        /*0454*/ 	.short	0x0210
        /*0456*/ 	.short	0x03f0


	//----- nvinfo : EIATTR_SW_WAR
	.align		4
.L_34:
        /*0458*/ 	.byte	0x04, 0x36
        /*045a*/ 	.short	(.L_36 - .L_35)
.L_35:
        /*045c*/ 	.word	0x00000008
.L_36:


//--------------------- .nv.callgraph             --------------------------
	.section	.nv.callgraph,"",@"SHT_CUDA_CALLGRAPH"
	.align	4
	.sectionentsize	8
	.align		4
        /*0000*/ 	.word	0x00000000
	.align		4
        /*0004*/ 	.word	0xffffffff
	.align		4
        /*0008*/ 	.word	0x00000000
	.align		4
        /*000c*/ 	.word	0xfffffffe
	.align		4
        /*0010*/ 	.word	0x00000000
	.align		4
        /*0014*/ 	.word	0xfffffffd
	.align		4
        /*0018*/ 	.word	0x00000000
	.align		4
        /*001c*/ 	.word	0xfffffffc


//--------------------- .nv.constant4             --------------------------
	.section	.nv.constant4,"a",@progbits
	.align	8
	.align		8
.nv.constant4:
        /*0000*/ 	.dword	_ZN39_INTERNAL_9dfbca18_4_k_cu_745f5e29_27994cuda3std3__45__cpo5beginE
	.align		8
        /*0008*/ 	.dword	_ZN39_INTERNAL_9dfbca18_4_k_cu_745f5e29_27994cuda3std3__45__cpo3endE
	.align		8
        /*0010*/ 	.dword	_ZN39_INTERNAL_9dfbca18_4_k_cu_745f5e29_27994cuda3std3__45__cpo6cbeginE
	.align		8
        /*0018*/ 	.dword	_ZN39_INTERNAL_9dfbca18_4_k_cu_745f5e29_27994cuda3std3__45__cpo4cendE
	.align		8
        /*0020*/ 	.dword	_ZN39_INTERNAL_9dfbca18_4_k_cu_745f5e29_27994cuda3std3__441_GLOBAL__N__9dfbca18_4_k_cu_745f5e29_27996ignoreE
	.align		8
        /*0028*/ 	.dword	_ZN39_INTERNAL_9dfbca18_4_k_cu_745f5e29_27994cuda3std3__419piecewise_constructE
	.align		8
        /*0030*/ 	.dword	_ZN39_INTERNAL_9dfbca18_4_k_cu_745f5e29_27994cuda3std3__48in_placeE
	.align		8
        /*0038*/ 	.dword	_ZN39_INTERNAL_9dfbca18_4_k_cu_745f5e29_27994cuda3std6ranges3__45__cpo4swapE
	.align		8
        /*0040*/ 	.dword	_ZN39_INTERNAL_9dfbca18_4_k_cu_745f5e29_27994cuda3std6ranges3__45__cpo9iter_moveE
	.align		8
        /*0048*/ 	.dword	_ZN39_INTERNAL_9dfbca18_4_k_cu_745f5e29_27994cute7productE
	.align		8
        /*0050*/ 	.dword	_ZN39_INTERNAL_9dfbca18_4_k_cu_745f5e29_27994cute1_E


//--------------------- .text._ZN7cutlass13device_kernelINS_4conv6kernel13ConvUniversalINS1_16ConvProblemShapeILNS1_8OperatorE1ELi2EEENS1_10collective14CollectiveConvINS1_46MainloopSm90TmaGmmaWarpSpecializedImplicitGemmILS5_1ELi18ELi2EN4cute5tupleIJNSA_1CILi2EEENSC_ILi1EEESE_EEENS1_36KernelImplicitTmaWarpSpecializedSm90ELi1EEENSB_IJNSC_ILi128EEENSC_ILi64EEENSB_IJNSC_ILi32EEEEEEEEENS_10bfloat16_tESN_NSA_8TiledMMAINSA_8MMA_AtomIJNSA_4SM904GMMA27MMA_64x64x16_F32BF16BF16_SSILNSR_5MajorE0ELST_1ELNSR_7ScaleInE1ELSU_1EEEEEENSA_6LayoutINSB_IJSE_SE_SE_EEENSB_IJNSC_ILi0EEESZ_SZ_EEEEENSB_IJNSA_10UnderscoreES12_S12_EEEEENS7_6detail26Sm90ImplicitGemmTileTraitsINSA_20SM90_TMA_LOAD_IM2COLENSA_14ComposedLayoutINSA_7SwizzleILi2ELi4ELi3EEENSA_18smem_ptr_flag_bitsILi16EEENSX_INSB_IJNSB_IJNSC_ILi8EEENSC_ILi16EEEEEENSB_IJSK_SE_EEENSB_IJSE_NSC_ILi18EEEEEEEEENSB_IJNSB_IJSK_NSC_ILi256EEEEEENSB_IJSE_SZ_EEENSB_IJSZ_NSC_ILi4096EEEEEEEEEEEEEvEENS16_INSA_23SM90_TMA_LOAD_MULTICASTENS18_INS19_ILi3ELi4ELi3EEES1C_NSX_INSB_IJNSB_IJSJ_SE_EEENSB_IJS1D_NSC_ILi4EEEEEES1I_EEENSB_IJS1M_NSB_IJSJ_NSC_ILi512EEEEEENSB_IJSZ_NSC_ILi2048EEEEEEEEEEEEEvEEEENS_8epilogue10collective6detail29Sm90TmaWarpSpecializedAdapterINS29_15DefaultEpilogueISN_NSB_IJNSB_IJlllEEESE_SZ_EEES2E_NS28_6thread17LinearCombinationISN_Li1EffLNS2F_9ScaleType4KindE0ELNS_15FloatRoundStyleE2ESN_EENS_4gemm15EpilogueDefaultEEEEEvvEEEEvNT_6ParamsE --------------------------
	.section	.text._ZN7cutlass13device_kernelINS_4conv6kernel13ConvUniversalINS1_16ConvProblemShapeILNS1_8OperatorE1ELi2EEENS1_10collective14CollectiveConvINS1_46MainloopSm90TmaGmmaWarpSpecializedImplicitGemmILS5_1ELi18ELi2EN4cute5tupleIJNSA_1CILi2EEENSC_ILi1EEESE_EEENS1_36KernelImplicitTmaWarpSpecializedSm90ELi1EEENSB_IJNSC_ILi128EEENSC_ILi64EEENSB_IJNSC_ILi32EEEEEEEEENS_10bfloat16_tESN_NSA_8TiledMMAINSA_8MMA_AtomIJNSA_4SM904GMMA27MMA_64x64x16_F32BF16BF16_SSILNSR_5MajorE0ELST_1ELNSR_7ScaleInE1ELSU_1EEEEEENSA_6LayoutINSB_IJSE_SE_SE_EEENSB_IJNSC_ILi0EEESZ_SZ_EEEEENSB_IJNSA_10UnderscoreES12_S12_EEEEENS7_6detail26Sm90ImplicitGemmTileTraitsINSA_20SM90_TMA_LOAD_IM2COLENSA_14ComposedLayoutINSA_7SwizzleILi2ELi4ELi3EEENSA_18smem_ptr_flag_bitsILi16EEENSX_INSB_IJNSB_IJNSC_ILi8EEENSC_ILi16EEEEEENSB_IJSK_SE_EEENSB_IJSE_NSC_ILi18EEEEEEEEENSB_IJNSB_IJSK_NSC_ILi256EEEEEENSB_IJSE_SZ_EEENSB_IJSZ_NSC_ILi4096EEEEEEEEEEEEEvEENS16_INSA_23SM90_TMA_LOAD_MULTICASTENS18_INS19_ILi3ELi4ELi3EEES1C_NSX_INSB_IJNSB_IJSJ_SE_EEENSB_IJS1D_NSC_ILi4EEEEEES1I_EEENSB_IJS1M_NSB_IJSJ_NSC_ILi512EEEEEENSB_IJSZ_NSC_ILi2048EEEEEEEEEEEEEvEEEENS_8epilogue10collective6detail29Sm90TmaWarpSpecializedAdapterINS29_15DefaultEpilogueISN_NSB_IJNSB_IJlllEEESE_SZ_EEES2E_NS28_6thread17LinearCombinationISN_Li1EffLNS2F_9ScaleType4KindE0ELNS_15FloatRoundStyleE2ESN_EENS_4gemm15EpilogueDefaultEEEEEvvEEEEvNT_6ParamsE,"ax",@progbits
	.align	128
.text._ZN7cutlass13device_kernelINS_4conv6kernel13ConvUniversalINS1_16ConvProblemShapeILNS1_8OperatorE1ELi2EEENS1_10collective14CollectiveConvINS1_46MainloopSm90TmaGmmaWarpSpecializedImplicitGemmILS5_1ELi18ELi2EN4cute5tupleIJNSA_1CILi2EEENSC_ILi1EEESE_EEENS1_36KernelImplicitTmaWarpSpecializedSm90ELi1EEENSB_IJNSC_ILi128EEENSC_ILi64EEENSB_IJNSC_ILi32EEEEEEEEENS_10bfloat16_tESN_NSA_8TiledMMAINSA_8MMA_AtomIJNSA_4SM904GMMA27MMA_64x64x16_F32BF16BF16_SSILNSR_5MajorE0ELST_1ELNSR_7ScaleInE1ELSU_1EEEEEENSA_6LayoutINSB_IJSE_SE_SE_EEENSB_IJNSC_ILi0EEESZ_SZ_EEEEENSB_IJNSA_10UnderscoreES12_S12_EEEEENS7_6detail26Sm90ImplicitGemmTileTraitsINSA_20SM90_TMA_LOAD_IM2COLENSA_14ComposedLayoutINSA_7SwizzleILi2ELi4ELi3EEENSA_18smem_ptr_flag_bitsILi16EEENSX_INSB_IJNSB_IJNSC_ILi8EEENSC_ILi16EEEEEENSB_IJSK_SE_EEENSB_IJSE_NSC_ILi18EEEEEEEEENSB_IJNSB_IJSK_NSC_ILi256EEEEEENSB_IJSE_SZ_EEENSB_IJSZ_NSC_ILi4096EEEEEEEEEEEEEvEENS16_INSA_23SM90_TMA_LOAD_MULTICASTENS18_INS19_ILi3ELi4ELi3EEES1C_NSX_INSB_IJNSB_IJSJ_SE_EEENSB_IJS1D_NSC_ILi4EEEEEES1I_EEENSB_IJS1M_NSB_IJSJ_NSC_ILi512EEEEEENSB_IJSZ_NSC_ILi2048EEEEEEEEEEEEEvEEEENS_8epilogue10collective6detail29Sm90TmaWarpSpecializedAdapterINS29_15DefaultEpilogueISN_NSB_IJNSB_IJlllEEESE_SZ_EEES2E_NS28_6thread17LinearCombinationISN_Li1EffLNS2F_9ScaleType4KindE0ELNS_15FloatRoundStyleE2ESN_EENS_4gemm15EpilogueDefaultEEEEEvvEEEEvNT_6ParamsE:
        .type           _ZN7cutlass13device_kernelINS_4conv6kernel13ConvUniversalINS1_16ConvProblemShapeILNS1_8OperatorE1ELi2EEENS1_10collective14CollectiveConvINS1_46MainloopSm90TmaGmmaWarpSpecializedImplicitGemmILS5_1ELi18ELi2EN4cute5tupleIJNSA_1CILi2EEENSC_ILi1EEESE_EEENS1_36KernelImplicitTmaWarpSpecializedSm90ELi1EEENSB_IJNSC_ILi128EEENSC_ILi64EEENSB_IJNSC_ILi32EEEEEEEEENS_10bfloat16_tESN_NSA_8TiledMMAINSA_8MMA_AtomIJNSA_4SM904GMMA27MMA_64x64x16_F32BF16BF16_SSILNSR_5MajorE0ELST_1ELNSR_7ScaleInE1ELSU_1EEEEEENSA_6LayoutINSB_IJSE_SE_SE_EEENSB_IJNSC_ILi0EEESZ_SZ_EEEEENSB_IJNSA_10UnderscoreES12_S12_EEEEENS7_6detail26Sm90ImplicitGemmTileTraitsINSA_20SM90_TMA_LOAD_IM2COLENSA_14ComposedLayoutINSA_7SwizzleILi2ELi4ELi3EEENSA_18smem_ptr_flag_bitsILi16EEENSX_INSB_IJNSB_IJNSC_ILi8EEENSC_ILi16EEEEEENSB_IJSK_SE_EEENSB_IJSE_NSC_ILi18EEEEEEEEENSB_IJNSB_IJSK_NSC_ILi256EEEEEENSB_IJSE_SZ_EEENSB_IJSZ_NSC_ILi4096EEEEEEEEEEEEEvEENS16_INSA_23SM90_TMA_LOAD_MULTICASTENS18_INS19_ILi3ELi4ELi3EEES1C_NSX_INSB_IJNSB_IJSJ_SE_EEENSB_IJS1D_NSC_ILi4EEEEEES1I_EEENSB_IJS1M_NSB_IJSJ_NSC_ILi512EEEEEENSB_IJSZ_NSC_ILi2048EEEEEEEEEEEEEvEEEENS_8epilogue10collective6detail29Sm90TmaWarpSpecializedAdapterINS29_15DefaultEpilogueISN_NSB_IJNSB_IJlllEEESE_SZ_EEES2E_NS28_6thread17LinearCombinationISN_Li1EffLNS2F_9ScaleType4KindE0ELNS_15FloatRoundStyleE2ESN_EENS_4gemm15EpilogueDefaultEEEEEvvEEEEvNT_6ParamsE,@function
        .size           _ZN7cutlass13device_kernelINS_4conv6kernel13ConvUniversalINS1_16ConvProblemShapeILNS1_8OperatorE1ELi2EEENS1_10collective14CollectiveConvINS1_46MainloopSm90TmaGmmaWarpSpecializedImplicitGemmILS5_1ELi18ELi2EN4cute5tupleIJNSA_1CILi2EEENSC_ILi1EEESE_EEENS1_36KernelImplicitTmaWarpSpecializedSm90ELi1EEENSB_IJNSC_ILi128EEENSC_ILi64EEENSB_IJNSC_ILi32EEEEEEEEENS_10bfloat16_tESN_NSA_8TiledMMAINSA_8MMA_AtomIJNSA_4SM904GMMA27MMA_64x64x16_F32BF16BF16_SSILNSR_5MajorE0ELST_1ELNSR_7ScaleInE1ELSU_1EEEEEENSA_6LayoutINSB_IJSE_SE_SE_EEENSB_IJNSC_ILi0EEESZ_SZ_EEEEENSB_IJNSA_10UnderscoreES12_S12_EEEEENS7_6detail26Sm90ImplicitGemmTileTraitsINSA_20SM90_TMA_LOAD_IM2COLENSA_14ComposedLayoutINSA_7SwizzleILi2ELi4ELi3EEENSA_18smem_ptr_flag_bitsILi16EEENSX_INSB_IJNSB_IJNSC_ILi8EEENSC_ILi16EEEEEENSB_IJSK_SE_EEENSB_IJSE_NSC_ILi18EEEEEEEEENSB_IJNSB_IJSK_NSC_ILi256EEEEEENSB_IJSE_SZ_EEENSB_IJSZ_NSC_ILi4096EEEEEEEEEEEEEvEENS16_INSA_23SM90_TMA_LOAD_MULTICASTENS18_INS19_ILi3ELi4ELi3EEES1C_NSX_INSB_IJNSB_IJSJ_SE_EEENSB_IJS1D_NSC_ILi4EEEEEES1I_EEENSB_IJS1M_NSB_IJSJ_NSC_ILi512EEEEEENSB_IJSZ_NSC_ILi2048EEEEEEEEEEEEEvEEEENS_8epilogue10collective6detail29Sm90TmaWarpSpecializedAdapterINS29_15DefaultEpilogueISN_NSB_IJNSB_IJlllEEESE_SZ_EEES2E_NS28_6thread17LinearCombinationISN_Li1EffLNS2F_9ScaleType4KindE0ELNS_15FloatRoundStyleE2ESN_EENS_4gemm15EpilogueDefaultEEEEEvvEEEEvNT_6ParamsE,(.L_x_176 - _ZN7cutlass13device_kernelINS_4conv6kernel13ConvUniversalINS1_16ConvProblemShapeILNS1_8OperatorE1ELi2EEENS1_10collective14CollectiveConvINS1_46MainloopSm90TmaGmmaWarpSpecializedImplicitGemmILS5_1ELi18ELi2EN4cute5tupleIJNSA_1CILi2EEENSC_ILi1EEESE_EEENS1_36KernelImplicitTmaWarpSpecializedSm90ELi1EEENSB_IJNSC_ILi128EEENSC_ILi64EEENSB_IJNSC_ILi32EEEEEEEEENS_10bfloat16_tESN_NSA_8TiledMMAINSA_8MMA_AtomIJNSA_4SM904GMMA27MMA_64x64x16_F32BF16BF16_SSILNSR_5MajorE0ELST_1ELNSR_7ScaleInE1ELSU_1EEEEEENSA_6LayoutINSB_IJSE_SE_SE_EEENSB_IJNSC_ILi0EEESZ_SZ_EEEEENSB_IJNSA_10UnderscoreES12_S12_EEEEENS7_6detail26Sm90ImplicitGemmTileTraitsINSA_20SM90_TMA_LOAD_IM2COLENSA_14ComposedLayoutINSA_7SwizzleILi2ELi4ELi3EEENSA_18smem_ptr_flag_bitsILi16EEENSX_INSB_IJNSB_IJNSC_ILi8EEENSC_ILi16EEEEEENSB_IJSK_SE_EEENSB_IJSE_NSC_ILi18EEEEEEEEENSB_IJNSB_IJSK_NSC_ILi256EEEEEENSB_IJSE_SZ_EEENSB_IJSZ_NSC_ILi4096EEEEEEEEEEEEEvEENS16_INSA_23SM90_TMA_LOAD_MULTICASTENS18_INS19_ILi3ELi4ELi3EEES1C_NSX_INSB_IJNSB_IJSJ_SE_EEENSB_IJS1D_NSC_ILi4EEEEEES1I_EEENSB_IJS1M_NSB_IJSJ_NSC_ILi512EEEEEENSB_IJSZ_NSC_ILi2048EEEEEEEEEEEEEvEEEENS_8epilogue10collective6detail29Sm90TmaWarpSpecializedAdapterINS29_15DefaultEpilogueISN_NSB_IJNSB_IJlllEEESE_SZ_EEES2E_NS28_6thread17LinearCombinationISN_Li1EffLNS2F_9ScaleType4KindE0ELNS_15FloatRoundStyleE2ESN_EENS_4gemm15EpilogueDefaultEEEEEvvEEEEvNT_6ParamsE)
        .other          _ZN7cutlass13device_kernelINS_4conv6kernel13ConvUniversalINS1_16ConvProblemShapeILNS1_8OperatorE1ELi2EEENS1_10collective14CollectiveConvINS1_46MainloopSm90TmaGmmaWarpSpecializedImplicitGemmILS5_1ELi18ELi2EN4cute5tupleIJNSA_1CILi2EEENSC_ILi1EEESE_EEENS1_36KernelImplicitTmaWarpSpecializedSm90ELi1EEENSB_IJNSC_ILi128EEENSC_ILi64EEENSB_IJNSC_ILi32EEEEEEEEENS_10bfloat16_tESN_NSA_8TiledMMAINSA_8MMA_AtomIJNSA_4SM904GMMA27MMA_64x64x16_F32BF16BF16_SSILNSR_5MajorE0ELST_1ELNSR_7ScaleInE1ELSU_1EEEEEENSA_6LayoutINSB_IJSE_SE_SE_EEENSB_IJNSC_ILi0EEESZ_SZ_EEEEENSB_IJNSA_10UnderscoreES12_S12_EEEEENS7_6detail26Sm90ImplicitGemmTileTraitsINSA_20SM90_TMA_LOAD_IM2COLENSA_14ComposedLayoutINSA_7SwizzleILi2ELi4ELi3EEENSA_18smem_ptr_flag_bitsILi16EEENSX_INSB_IJNSB_IJNSC_ILi8EEENSC_ILi16EEEEEENSB_IJSK_SE_EEENSB_IJSE_NSC_ILi18EEEEEEEEENSB_IJNSB_IJSK_NSC_ILi256EEEEEENSB_IJSE_SZ_EEENSB_IJSZ_NSC_ILi4096EEEEEEEEEEEEEvEENS16_INSA_23SM90_TMA_LOAD_MULTICASTENS18_INS19_ILi3ELi4ELi3EEES1C_NSX_INSB_IJNSB_IJSJ_SE_EEENSB_IJS1D_NSC_ILi4EEEEEES1I_EEENSB_IJS1M_NSB_IJSJ_NSC_ILi512EEEEEENSB_IJSZ_NSC_ILi2048EEEEEEEEEEEEEvEEEENS_8epilogue10collective6detail29Sm90TmaWarpSpecializedAdapterINS29_15DefaultEpilogueISN_NSB_IJNSB_IJlllEEESE_SZ_EEES2E_NS28_6thread17LinearCombinationISN_Li1EffLNS2F_9ScaleType4KindE0ELNS_15FloatRoundStyleE2ESN_EENS_4gemm15EpilogueDefaultEEEEEvvEEEEvNT_6ParamsE,@"STO_CUDA_ENTRY STV_DEFAULT"
_ZN7cutlass13device_kernelINS_4conv6kernel13ConvUniversalINS1_16ConvProblemShapeILNS1_8OperatorE1ELi2EEENS1_10collective14CollectiveConvINS1_46MainloopSm90TmaGmmaWarpSpecializedImplicitGemmILS5_1ELi18ELi2EN4cute5tupleIJNSA_1CILi2EEENSC_ILi1EEESE_EEENS1_36KernelImplicitTmaWarpSpecializedSm90ELi1EEENSB_IJNSC_ILi128EEENSC_ILi64EEENSB_IJNSC_ILi32EEEEEEEEENS_10bfloat16_tESN_NSA_8TiledMMAINSA_8MMA_AtomIJNSA_4SM904GMMA27MMA_64x64x16_F32BF16BF16_SSILNSR_5MajorE0ELST_1ELNSR_7ScaleInE1ELSU_1EEEEEENSA_6LayoutINSB_IJSE_SE_SE_EEENSB_IJNSC_ILi0EEESZ_SZ_EEEEENSB_IJNSA_10UnderscoreES12_S12_EEEEENS7_6detail26Sm90ImplicitGemmTileTraitsINSA_20SM90_TMA_LOAD_IM2COLENSA_14ComposedLayoutINSA_7SwizzleILi2ELi4ELi3EEENSA_18smem_ptr_flag_bitsILi16EEENSX_INSB_IJNSB_IJNSC_ILi8EEENSC_ILi16EEEEEENSB_IJSK_SE_EEENSB_IJSE_NSC_ILi18EEEEEEEEENSB_IJNSB_IJSK_NSC_ILi256EEEEEENSB_IJSE_SZ_EEENSB_IJSZ_NSC_ILi4096EEEEEEEEEEEEEvEENS16_INSA_23SM90_TMA_LOAD_MULTICASTENS18_INS19_ILi3ELi4ELi3EEES1C_NSX_INSB_IJNSB_IJSJ_SE_EEENSB_IJS1D_NSC_ILi4EEEEEES1I_EEENSB_IJS1M_NSB_IJSJ_NSC_ILi512EEEEEENSB_IJSZ_NSC_ILi2048EEEEEEEEEEEEEvEEEENS_8epilogue10collective6detail29Sm90TmaWarpSpecializedAdapterINS29_15DefaultEpilogueISN_NSB_IJNSB_IJlllEEESE_SZ_EEES2E_NS28_6thread17LinearCombinationISN_Li1EffLNS2F_9ScaleType4KindE0ELNS_15FloatRoundStyleE2ESN_EENS_4gemm15EpilogueDefaultEEEEEvvEEEEvNT_6ParamsE:
[----:B------:R-:W-:Y:S01]  /*0000*/  LDC R1, c[0x0][0x28] ;  /* 0x00000a00ff017b82 */ /* 0x000fe20000000800 */
[----:B------:R-:W0:Y:S01]  /*0010*/  S2R R10, SR_TID.X ;  /* 0x00000000000a7919 */ /* 0x000e220000002100 */
[----:B------:R-:W-:Y:S01]  /*0020*/  ELECT P0, URZ, PT ;  /* 0x00000000003f782f */ /* 0x000fe20003800000 */
[----:B------:R-:W-:Y:S01]  /*0030*/  BSSY B0, `(.L_x_0) ;  /* 0x0000010000007945 */ /* 0x000fe20003800000 */
[----:B------:R-:W1:Y:S01]  /*0040*/  S2R R11, SR_CTAID.X ;  /* 0x00000000000b7919 */ /* 0x000e620000002500 */
[--C-:B0-----:R-:W-:Y:S02]  /*0050*/  SHF.R.U32.HI R0, RZ, 0x5, R10.reuse ;  /* 0x00000005ff007819 */ /* 0x101fe4000001160a */
[----:B------:R-:W-:-:S03]  /*0060*/  SHF.R.U32.HI R2, RZ, 0x7, R10 ;  /* 0x00000007ff027819 */ /* 0x000fc6000001160a */
[----:B------:R-:W0:Y:S04]  /*0070*/  SHFL.IDX PT, R3, R0, RZ, 0x1f ;  /* 0x00001fff00037589 */ /* 0x000e2800000e0000 */
[----:B------:R2:W3:Y:S01]  /*0080*/  SHFL.IDX PT, R9, R2, RZ, 0x1f ;  /* 0x00001fff02097589 */ /* 0x0004e200000e0000 */
[----:B0-----:R-:W-:-:S13]  /*0090*/  ISETP.NE.OR P0, PT, R3, RZ, !P0 ;  /* 0x000000ff0300720c */ /* 0x001fda0004705670 */
[----:B-123--:R-:W-:Y:S05]  /*00a0*/  @P0 BRA `(.L_x_1) ;  /* 0x0000000000200947 */ /* 0x00efea0003800000 */
[----:B------:R-:W-:Y:S02]  /*00b0*/  ULDC.64 UR4, c[0x0][0x198] ;  /* 0x0000660000047ab9 */ /* 0x000fe40000000a00 */
[----:B------:R-:W-:Y:S02]  /*00c0*/  UIADD3 UR6, UP0, UR4, 0xf0, URZ ;  /* 0x000000f004067890 */ /* 0x000fe4000ff1e03f */
[----:B------:R-:W-:Y:S02]  /*00d0*/  UIADD3 UR4, UP1, UR4, 0x1f0, URZ ;  /* 0x000001f004047890 */ /* 0x000fe4000ff3e03f */
[----:B------:R-:W-:Y:S02]  /*00e0*/  UIADD3.X UR7, URZ, UR5, URZ, UP0, !UPT ;  /* 0x000000053f077290 */ /* 0x000fe400087fe43f */
[----:B------:R-:W-:-:S07]  /*00f0*/  UIADD3.X UR5, URZ, UR5, URZ, UP1, !UPT ;  /* 0x000000053f057290 */ /* 0x000fce0008ffe43f */
[----:B------:R0:W-:Y:S02]  /*0100*/  UTMACCTL.PF [UR6] ;  /* 0x00000000060079b9 */ /* 0x0001e40008040000 */
[----:B------:R0:W-:Y:S02]  /*0110*/  UTMACCTL.PF [UR4] ;  /* 0x00000000040079b9 */ /* 0x0001e40008040000 */
[----:B0-----:R-:W-:Y:S01]  /*0120*/  NOP ;  /* 0x0000000000007918 */ /* 0x001fe20000000000 */
.L_x_1:
[----:B------:R-:W-:Y:S05]  /*0130*/  BSYNC B0 ;  /* 0x0000000000007941 */ /* 0x000fea0003800000 */
.L_x_0:
[----:B------:R-:W0:Y:S01]  /*0140*/  SHFL.IDX PT, R0, R0, RZ, 0x1f ;  /* 0x00001fff00007589 */ /* 0x000e2200000e0000 */
[----:B------:R-:W-:Y:S02]  /*0150*/  SHF.R.S32.HI R5, RZ, 0x1f, R10 ;  /* 0x0000001fff057819 */ /* 0x000fe4000001140a */
[----:B------:R-:W-:Y:S01]  /*0160*/  I2FP.F32.U32 R6, R11 ;  /* 0x0000000b00067245 */ /* 0x000fe20000201000 */
[----:B------:R-:W1:Y:S01]  /*0170*/  S2R R12, SR_CTAID.Y ;  /* 0x00000000000c7919 */ /* 0x000e620000002600 */
[----:B------:R-:W-:-:S04]  /*0180*/  LEA.HI R5, R5, R10, RZ, 0x7 ;  /* 0x0000000a05057211 */ /* 0x000fc800078f38ff */
[----:B------:R-:W-:-:S05]  /*0190*/  LOP3.LUT R5, R5, 0xffffff80, RZ, 0xc0, !PT ;  /* 0xffffff8005057812 */ /* 0x000fca00078ec0ff */
[----:B------:R-:W-:-:S05]  /*01a0*/  IMAD.IADD R13, R10, 0x1, -R5 ;  /* 0x000000010a0d7824 */ /* 0x000fca00078e0a05 */
[----:B------:R-:W-:-:S04]  /*01b0*/  SHF.R.S32.HI R2, RZ, 0x1f, R13 ;  /* 0x0000001fff027819 */ /* 0x000fc8000001140d */
[----:B------:R-:W-:Y:S02]  /*01c0*/  LEA.HI R2, R2, R13, RZ, 0x3 ;  /* 0x0000000d02027211 */ /* 0x000fe400078f18ff */
[----:B0-----:R-:W-:Y:S02]  /*01d0*/  ISETP.NE.AND P0, PT, R0, RZ, PT ;  /* 0x000000ff0000720c */ /* 0x001fe40003f05270 */
[--C-:B------:R-:W-:Y:S02]  /*01e0*/  SHF.R.S32.HI R4, RZ, 0x3, R2.reuse ;  /* 0x00000003ff047819 */ /* 0x100fe40000011402 */
[----:B------:R-:W-:Y:S02]  /*01f0*/  SHF.R.S32.HI R5, RZ, 0x1f, R2 ;  /* 0x0000001fff057819 */ /* 0x000fe40000011402 */
[----:B------:R-:W-:-:S07]  /*0200*/  SHF.R.S32.HI R7, RZ, 0x1f, R0 ;  /* 0x0000001fff077819 */ /* 0x000fce0000011400 */
[----:B-1----:R-:W-:Y:S05]  /*0210*/  @P0 BRA `(.L_x_2) ;  /* 0x0000000000d40947 */ /* 0x002fea0003800000 */
[----:B------:R-:W-:Y:S01]  /*0220*/  ELECT P0, URZ, PT ;  /* 0x00000000003f782f */ /* 0x000fe20003800000 */
[----:B------:R-:W-:-:S12]  /*0230*/  BSSY B0, `(.L_x_2) ;  /* 0x0000033000007945 */ /* 0x000fd80003800000 */
[----:B------:R-:W-:Y:S05]  /*0240*/  @!P0 BRA `(.L_x_3) ;  /* 0x0000000000c48947 */ /* 0x000fea0003800000 */
[----:B------:R-:W0:Y:S01]  /*0250*/  S2UR UR8, SR_CgaCtaId ;  /* 0x00000000000879c3 */ /* 0x000e220000008800 */
[----:B------:R-:W-:Y:S01]  /*0260*/  UMOV UR4, 0x400 ;  /* 0x0000040000047882 */ /* 0x000fe20000000000 */
[----:B------:R-:W-:Y:S01]  /*0270*/  UMOV UR5, 0x1 ;  /* 0x0000000100057882 */ /* 0x000fe20000000000 */
[----:B------:R-:W-:Y:S02]  /*0280*/  UMOV UR6, 0x2 ;  /* 0x0000000200067882 */ /* 0x000fe40000000000 */
[----:B------:R-:W-:-:S04]  /*0290*/  UIADD3 UR6, -UR6, 0x100000, URZ ;  /* 0x0010000006067890 */ /* 0x000fc8000fffe13f */
[----:B------:R-:W-:Y:S02]  /*02a0*/  USHF.L.U32 UR7, UR6, 0xb, URZ ;  /* 0x0000000b06077899 */ /* 0x000fe4000800063f */
[----:B------:R-:W-:Y:S02]  /*02b0*/  USHF.L.U32 UR6, UR6, 0x1, URZ ;  /* 0x0000000106067899 */ /* 0x000fe4000800063f */
[----:B0-----:R-:W-:Y:S02]  /*02c0*/  ULEA UR8, UR8, UR4, 0x18 ;  /* 0x0000000408087291 */ /* 0x001fe4000f8ec03f */
[----:B------:R-:W-:-:S04]  /*02d0*/  UIADD3 UR4, -UR5, 0x100000, URZ ;  /* 0x0010000005047890 */ /* 0x000fc8000fffe13f */
[----:B------:R-:W-:Y:S02]  /*02e0*/  USHF.L.U32 UR5, UR4, 0xb, URZ ;  /* 0x0000000b04057899 */ /* 0x000fe4000800063f */
[----:B------:R-:W-:Y:S01]  /*02f0*/  USHF.L.U32 UR4, UR4, 0x1, URZ ;  /* 0x0000000104047899 */ /* 0x000fe2000800063f */
[----:B------:R-:W0:Y:S11]  /*0300*/  FENCE.VIEW.ASYNC.S ;  /* 0x00000000000073c6 */ /* 0x000e360000000000 */
[----:B0-----:R0:W1:Y:S01]  /*0310*/  SYNCS.EXCH.64 URZ, [UR8+0x36000], UR4 ;  /* 0x03600004083f75b2 */ /* 0x0010620008000100 */
[----:B------:R0:W2:Y:S01]  /*0320*/  SYNCS.EXCH.64 URZ, [UR8+0x36090], UR6 ;  /* 0x03609006083f75b2 */ /* 0x0000a20008000100 */
[----:B------:R0:W3:Y:S01]  /*0330*/  SYNCS.EXCH.64 URZ, [UR8+0x36008], UR4 ;  /* 0x03600804083f75b2 */ /* 0x0000e20008000100 */
[----:B------:R0:W4:Y:S01]  /*0340*/  SYNCS.EXCH.64 URZ, [UR8+0x36098], UR6 ;  /* 0x03609806083f75b2 */ /* 0x0001220008000100 */
[----:B------:R0:W0:Y:S01]  /*0350*/  SYNCS.EXCH.64 URZ, [UR8+0x36010], UR4 ;  /* 0x03601004083f75b2 */ /* 0x0000220008000100 */
        /* <DEDUP_REMOVED lines=31> */
[----:B-1234-:R-:W-:Y:S01]  /*0550*/  NOP ;  /* 0x0000000000007918 */ /* 0x01efe20000000000 */
.L_x_3:
[----:B0-----:R-:W-:Y:S05]  /*0560*/  BSYNC B0 ;  /* 0x0000000000007941 */ /* 0x001fea0003800000 */
.L_x_2:
[----:B------:R-:W-:Y:S01]  /*0570*/  ULDC UR4, c[0x0][0x150] ;  /* 0x0000540000047ab9 */ /* 0x000fe20000000800 */
[----:B------:R-:W-:Y:S01]  /*0580*/  LEA.HI R5, R5, R4, RZ, 0x2 ;  /* 0x0000000405057211 */ /* 0x000fe200078f10ff */
[----:B------:R-:W-:Y:S01]  /*0590*/  FMUL R6, R6, UR4 ;  /* 0x0000000406067c20 */ /* 0x000fe20008400000 */
[----:B------:R-:W-:Y:S01]  /*05a0*/  LEA.HI R7, R7, R0, RZ, 0x2 ;  /* 0x0000000007077211 */ /* 0x000fe200078f10ff */
[----:B------:R-:W-:Y:S01]  /*05b0*/  ULDC UR4, c[0x0][0x154] ;  /* 0x0000550000047ab9 */ /* 0x000fe20000000800 */
[----:B------:R-:W-:Y:S01]  /*05c0*/  LOP3.LUT R5, R5, 0xfffffffc, RZ, 0xc0, !PT ;  /* 0xfffffffc05057812 */ /* 0x000fe200078ec0ff */
[----:B------:R-:W0:Y:S01]  /*05d0*/  LDC R14, c[0x0][0x140] ;  /* 0x00005000ff0e7b82 */ /* 0x000e220000000800 */
[----:B------:R-:W-:Y:S01]  /*05e0*/  LOP3.LUT R7, R7, 0x3ffffffc, RZ, 0xc0, !PT ;  /* 0x3ffffffc07077812 */ /* 0x000fe200078ec0ff */
[----:B------:R-:W1:Y:S01]  /*05f0*/  F2I.U32.TRUNC.NTZ R6, R6 ;  /* 0x0000000600067305 */ /* 0x000e62000020f000 */
[----:B------:R-:W-:Y:S01]  /*0600*/  I2FP.F32.U32 R2, R12 ;  /* 0x0000000c00027245 */ /* 0x000fe20000201000 */
[----:B------:R-:W-:Y:S01]  /*0610*/  IMAD.IADD R5, R4, 0x1, -R5 ;  /* 0x0000000104057824 */ /* 0x000fe200078e0a05 */
[----:B------:R-:W-:Y:S01]  /*0620*/  LOP3.LUT P0, RZ, R13, 0x7, RZ, 0xc0, !PT ;  /* 0x000000070dff7812 */ /* 0x000fe2000780c0ff */
[----:B------:R-:W-:Y:S01]  /*0630*/  IMAD.IADD R0, R0, 0x1, -R7 ;  /* 0x0000000100007824 */ /* 0x000fe200078e0a07 */
[----:B------:R-:W-:Y:S01]  /*0640*/  ISETP.NE.AND P3, PT, R9, 0x1, PT ;  /* 0x000000010900780c */ /* 0x000fe20003f65270 */
[----:B------:R-:W-:Y:S01]  /*0650*/  FMUL R8, R2, UR4 ;  /* 0x0000000402087c20 */ /* 0x000fe20008400000 */
[----:B------:R-:W-:Y:S01]  /*0660*/  ULDC UR4, c[0x0][0x144] ;  /* 0x0000510000047ab9 */ /* 0x000fe20000000800 */
[----:B------:R-:W-:Y:S01]  /*0670*/  IMAD R5, R0, 0x4, R5 ;  /* 0x0000000400057824 */ /* 0x000fe200078e0205 */
[----:B------:R-:W-:Y:S01]  /*0680*/  NOP ;  /* 0x0000000000007918 */ /* 0x000fe20000000000 */
[----:B------:R-:W-:-:S02]  /*0690*/  NOP ;  /* 0x0000000000007918 */ /* 0x000fc40000000000 */
[----:B------:R-:W2:Y:S01]  /*06a0*/  F2I.U32.TRUNC.NTZ R8, R8 ;  /* 0x0000000800087305 */ /* 0x000ea2000020f000 */
[----:B------:R-:W-:Y:S01]  /*06b0*/  LEA.HI R0, R5, R5, RZ, 0x1 ;  /* 0x0000000505007211 */ /* 0x000fe200078f08ff */
[----:B-1----:R-:W-:-:S03]  /*06c0*/  IMAD.MOV R2, RZ, RZ, -R6 ;  /* 0x000000ffff027224 */ /* 0x002fc600078e0a06 */
[----:B------:R-:W-:Y:S01]  /*06d0*/  LOP3.LUT R0, R0, 0xfffffffe, RZ, 0xc0, !PT ;  /* 0xfffffffe00007812 */ /* 0x000fe200078ec0ff */
[----:B------:R-:W-:Y:S01]  /*06e0*/  IMAD R7, R2, UR4, R11 ;  /* 0x0000000402077c24 */ /* 0x000fe2000f8e020b */
[----:B------:R-:W-:Y:S01]  /*06f0*/  ULDC UR4, c[0x0][0x148] ;  /* 0x0000520000047ab9 */ /* 0x000fe20000000800 */
[C---:B------:R-:W-:Y:S01]  /*0700*/  IMAD.SHL.U32 R2, R5.reuse, 0x4, RZ ;  /* 0x0000000405027824 */ /* 0x040fe200078e00ff */
[----:B0-----:R-:W-:Y:S01]  /*0710*/  ISETP.EQ.U32.AND P1, PT, R14, 0x1, PT ;  /* 0x000000010e00780c */ /* 0x001fe20003f22070 */
[----:B------:R-:W-:-:S03]  /*0720*/  IMAD.IADD R0, R5, 0x1, -R0 ;  /* 0x0000000105007824 */ /* 0x000fc600078e0a00 */
[----:B------:R-:W-:Y:S01]  /*0730*/  LOP3.LUT R2, R5, 0xc, R2, 0x78, !PT ;  /* 0x0000000c05027812 */ /* 0x000fe200078e7802 */
[----:B--2---:R-:W-:Y:S01]  /*0740*/  IMAD.MOV R5, RZ, RZ, -R8 ;  /* 0x000000ffff057224 */ /* 0x004fe200078e0a08 */
[----:B------:R-:W-:Y:S02]  /*0750*/  ISETP.NE.AND P4, PT, R0, R7, PT ;  /* 0x000000070000720c */ /* 0x000fe40003f85270 */
[----:B------:R-:W-:Y:S01]  /*0760*/  SHF.R.S32.HI R0, RZ, 0x1f, R3 ;  /* 0x0000001fff007819 */ /* 0x000fe20000011403 */
[----:B------:R-:W-:Y:S01]  /*0770*/  IMAD R5, R5, UR4, R12 ;  /* 0x0000000405057c24 */ /* 0x000fe2000f8e020c */
[----:B------:R-:W-:Y:S02]  /*0780*/  ISETP.LT.U32.AND P0, PT, R2, 0x2, !P0 ;  /* 0x000000020200780c */ /* 0x000fe40004701070 */
[----:B------:R-:W-:-:S04]  /*0790*/  LEA.HI R0, R0, R3, RZ, 0x2 ;  /* 0x0000000300007211 */ /* 0x000fc800078f10ff */
[----:B------:R-:W-:-:S03]  /*07a0*/  LOP3.LUT R0, R0, 0xfffffffc, RZ, 0xc0, !PT ;  /* 0xfffffffc00007812 */ /* 0x000fc600078ec0ff */
[----:B------:R-:W-:Y:S02]  /*07b0*/  @P4 LEA.HI R4, R2, R2, RZ, 0x1 ;  /* 0x0000000202044211 */ /* 0x000fe400078f08ff */
[----:B------:R-:W-:Y:S02]  /*07c0*/  IMAD.IADD R8, R3, 0x1, -R0 ;  /* 0x0000000103087824 */ /* 0x000fe400078e0a00 */
[----:B------:R-:W-:-:S03]  /*07d0*/  @P4 SHF.R.S32.HI R4, RZ, 0x1, R4 ;  /* 0x00000001ff044819 */ /* 0x000fc60000011404 */
[----:B------:R-:W-:Y:S02]  /*07e0*/  LOP3.LUT P2, RZ, R9, R8, RZ, 0xfc, !PT ;  /* 0x0000000809ff7212 */ /* 0x000fe4000784fcff */
[----:B------:R-:W-:Y:S01]  /*07f0*/  @P4 ISETP.NE.AND P5, PT, R4, R5, PT ;  /* 0x000000050400420c */ /* 0x000fe20003fa5270 */
[----:B------:R-:W-:Y:S01]  /*0800*/  IMAD.MOV.U32 R4, RZ, RZ, 0x1 ;  /* 0x00000001ff047424 */ /* 0x000fe200078e00ff */
[----:B------:R-:W-:Y:S02]  /*0810*/  SEL R3, RZ, 0x1, P2 ;  /* 0x00000001ff037807 */ /* 0x000fe40001000000 */
[----:B------:R-:W-:Y:S02]  /*0820*/  SEL R5, RZ, 0x1, !P0 ;  /* 0x00000001ff057807 */ /* 0x000fe40004000000 */
[----:B------:R-:W-:Y:S02]  /*0830*/  @P4 SEL R4, RZ, 0x1, P5 ;  /* 0x00000001ff044807 */ /* 0x000fe40002800000 */
[----:B------:R-:W-:-:S02]  /*0840*/  SEL R3, R3, 0x2, P3 ;  /* 0x0000000203037807 */ /* 0x000fc40001800000 */
[----:B------:R-:W-:Y:S01]  /*0850*/  LOP3.LUT R4, R4, R5, RZ, 0xc0, !PT ;  /* 0x0000000504047212 */ /* 0x000fe200078ec0ff */
[----:B------:R-:W-:Y:S06]  /*0860*/  @!P1 BRA `(.L_x_4) ;  /* 0x0000000000089947 */ /* 0x000fec0003800000 */
[----:B------:R-:W-:Y:S01]  /*0870*/  UCGABAR_ARV ;  /* 0x00000000000079c7 */ /* 0x000fe20008000000 */
[----:B------:R-:W-:Y:S05]  /*0880*/  BRA `(.L_x_5) ;  /* 0x0000000000047947 */ /* 0x000fea0003800000 */
.L_x_4:
[----:B------:R-:W-:Y:S01]  /*0890*/  NOP ;  /* 0x0000000000007918 */ /* 0x000fe20000000000 */
.L_x_5:
[----:B------:R-:W-:Y:S01]  /*08a0*/  ULDC.64 UR4, c[0x0][0x598] ;  /* 0x0001660000047ab9 */ /* 0x000fe20000000a00 */
[----:B------:R-:W-:Y:S01]  /*08b0*/  ULDC.64 UR12, c[0x0][0x208] ;  /* 0x00008200000c7ab9 */ /* 0x000fe20000000a00 */
[----:B------:R-:W-:-:S04]  /*08c0*/  ISETP.NE.U32.AND P0, PT, RZ, UR4, PT ;  /* 0x00000004ff007c0c */ /* 0x000fc8000bf05070 */
[----:B------:R-:W-:-:S13]  /*08d0*/  ISETP.NE.AND.EX P0, PT, RZ, UR5, PT, P0 ;  /* 0x00000005ff007c0c */ /* 0x000fda000bf05300 */
[----:B------:R-:W-:Y:S05]  /*08e0*/  @!P0 BRA `(.L_x_6) ;  /* 0x00000000001c8947 */ /* 0x000fea0003800000 */
[----:B------:R-:W0:Y:S02]  /*08f0*/  LDC.64 R6, c[0x0][0x598] ;  /* 0x00016600ff067b82 */ /* 0x000e240000000a00 */
[----:B0-----:R-:W2:Y:S02]  /*0900*/  LDG.E.64 R6, desc[UR12][R6.64] ;  /* 0x0000000c06067981 */ /* 0x001ea4000c1e1b00 */
[----:B--2---:R-:W-:-:S04]  /*0910*/  ISETP.NE.U32.AND P0, PT, R6, RZ, PT ;  /* 0x000000ff0600720c */ /* 0x004fc80003f05070 */
[----:B------:R-:W-:-:S13]  /*0920*/  ISETP.NE.AND.EX P0, PT, R7, RZ, PT, P0 ;  /* 0x000000ff0700720c */ /* 0x000fda0003f05300 */
[----:B------:R-:W-:Y:S05]  /*0930*/  @!P0 BRA `(.L_x_6) ;  /* 0x0000000000088947 */ /* 0x000fea0003800000 */
[----:B------:R0:W5:Y:S01]  /*0940*/  LD.E R0, desc[UR12][R6.64] ;  /* 0x0000000c06007980 */ /* 0x000162000c101900 */
[----:B------:R-:W-:Y:S05]  /*0950*/  BRA `(.L_x_7) ;  /* 0x0000000000207947 */ /* 0x000fea0003800000 */
.L_x_6:
[----:B------:R-:W-:Y:S02]  /*0960*/  ULDC.64 UR4, c[0x0][0x588] ;  /* 0x0001620000047ab9 */ /* 0x000fe40000000a00 */
[----:B------:R-:W-:-:S04]  /*0970*/  ISETP.NE.U32.AND P0, PT, RZ, UR4, PT ;  /* 0x00000004ff007c0c */ /* 0x000fc8000bf05070 */
[----:B------:R-:W-:-:S13]  /*0980*/  ISETP.NE.AND.EX P0, PT, RZ, UR5, PT, P0 ;  /* 0x00000005ff007c0c */ /* 0x000fda000bf05300 */
[----:B------:R-:W-:Y:S05]  /*0990*/  @!P0 BRA `(.L_x_8) ;  /* 0x00000000000c8947 */ /* 0x000fea0003800000 */
[----:B------:R-:W0:Y:S02]  /*09a0*/  LDC.64 R6, c[0x0][0x588] ;  /* 0x00016200ff067b82 */ /* 0x000e240000000a00 */
[----:B0-----:R1:W5:Y:S01]  /*09b0*/  LDG.E R0, desc[UR12][R6.64] ;  /* 0x0000000c06007981 */ /* 0x001362000c1e1900 */
[----:B------:R-:W-:Y:S05]  /*09c0*/  BRA `(.L_x_7) ;  /* 0x0000000000047947 */ /* 0x000fea0003800000 */
.L_x_8:
[----:B------:R-:W2:Y:S02]  /*09d0*/  LDC R0, c[0x0][0x580] ;  /* 0x00016000ff007b82 */ /* 0x000ea40000000800 */
.L_x_7:
[----:B------:R-:W-:Y:S02]  /*09e0*/  ULDC.64 UR4, c[0x0][0x5a0] ;  /* 0x0001680000047ab9 */ /* 0x000fe40000000a00 */
[----:B------:R-:W-:-:S04]  /*09f0*/  ISETP.NE.U32.AND P0, PT, RZ, UR4, PT ;  /* 0x00000004ff007c0c */ /* 0x000fc8000bf05070 */
[----:B------:R-:W-:-:S13]  /*0a00*/  ISETP.NE.AND.EX P0, PT, RZ, UR5, PT, P0 ;  /* 0x00000005ff007c0c */ /* 0x000fda000bf05300 */
[----:B------:R-:W-:Y:S05]  /*0a10*/  @!P0 BRA `(.L_x_9) ;  /* 0x00000000001c8947 */ /* 0x000fea0003800000 */
[----:B01----:R-:W0:Y:S02]  /*0a20*/  LDC.64 R6, c[0x0][0x5a0] ;  /* 0x00016800ff067b82 */ /* 0x003e240000000a00 */
[----:B0-----:R-:W3:Y:S02]  /*0a30*/  LDG.E.64 R6, desc[UR12][R6.64] ;  /* 0x0000000c06067981 */ /* 0x001ee4000c1e1b00 */
[----:B---3--:R-:W-:-:S04]  /*0a40*/  ISETP.NE.U32.AND P0, PT, R6, RZ, PT ;  /* 0x000000ff0600720c */ /* 0x008fc80003f05070 */
[----:B------:R-:W-:-:S13]  /*0a50*/  ISETP.NE.AND.EX P0, PT, R7, RZ, PT, P0 ;  /* 0x000000ff0700720c */ /* 0x000fda0003f05300 */
[----:B------:R-:W-:Y:S05]  /*0a60*/  @!P0 BRA `(.L_x_9) ;  /* 0x0000000000088947 */ /* 0x000fea0003800000 */
[----:B------:R0:W5:Y:S01]  /*0a70*/  LD.E R14, desc[UR12][R6.64] ;  /* 0x0000000c060e7980 */ /* 0x000162000c101900 */
[----:B------:R-:W-:Y:S05]  /*0a80*/  BRA `(.L_x_10) ;  /* 0x0000000000207947 */ /* 0x000fea0003800000 */
.L_x_9:
[----:B------:R-:W-:Y:S02]  /*0a90*/  ULDC.64 UR4, c[0x0][0x590] ;  /* 0x0001640000047ab9 */ /* 0x000fe40000000a00 */
[----:B------:R-:W-:-:S04]  /*0aa0*/  ISETP.NE.U32.AND P0, PT, RZ, UR4, PT ;  /* 0x00000004ff007c0c */ /* 0x000fc8000bf05070 */
[----:B------:R-:W-:-:S13]  /*0ab0*/  ISETP.NE.AND.EX P0, PT, RZ, UR5, PT, P0 ;  /* 0x00000005ff007c0c */ /* 0x000fda000bf05300 */
[----:B------:R-:W-:Y:S05]  /*0ac0*/  @!P0 BRA `(.L_x_11) ;  /* 0x00000000000c8947 */ /* 0x000fea0003800000 */
[----:B------:R-:W3:Y:S02]  /*0ad0*/  LDC.64 R14, c[0x0][0x590] ;  /* 0x00016400ff0e7b82 */ /* 0x000ee40000000a00 */
[----:B---3--:R3:W5:Y:S01]  /*0ae0*/  LDG.E R14, desc[UR12][R14.64] ;  /* 0x0000000c0e0e7981 */ /* 0x008762000c1e1900 */
[----:B------:R-:W-:Y:S05]  /*0af0*/  BRA `(.L_x_10) ;  /* 0x0000000000047947 */ /* 0x000fea0003800000 */
.L_x_11:
[----:B------:R-:W4:Y:S02]  /*0b00*/  LDC R14, c[0x0][0x584] ;  /* 0x00016100ff0e7b82 */ /* 0x000f240000000800 */
.L_x_10:
[----:B------:R-:W1:Y:S08]  /*0b10*/  LDC R5, c[0x0][0x3c4] ;  /* 0x0000f100ff057b82 */ /* 0x000e700000000800 */
[----:B------:R-:W2:Y:S01]  /*0b20*/  LDC.64 R16, c[0x0][0x3c8] ;  /* 0x0000f200ff107b82 */ /* 0x000ea20000000a00 */
[----:B-1----:R-:W-:-:S05]  /*0b30*/  VIADD R5, R5, 0x1f ;  /* 0x0000001f05057836 */ /* 0x002fca0000000000 */
[----:B0-----:R-:W-:-:S04]  /*0b40*/  SHF.R.S32.HI R6, RZ, 0x1f, R5 ;  /* 0x0000001fff067819 */ /* 0x001fc80000011405 */
[----:B------:R-:W-:-:S04]  /*0b50*/  LEA.HI R6, R6, R5, RZ, 0x5 ;  /* 0x0000000506067211 */ /* 0x000fc800078f28ff */
[----:B------:R-:W-:-:S05]  /*0b60*/  SHF.R.S32.HI R7, RZ, 0x5, R6 ;  /* 0x00000005ff077819 */ /* 0x000fca0000011406 */
[----:B--2---:R-:W-:-:S04]  /*0b70*/  IMAD R6, R7, R16, RZ ;  /* 0x0000001007067224 */ /* 0x004fc800078e02ff */
[----:B------:R-:W-:Y:S01]  /*0b80*/  IMAD R5, R6, R17, RZ ;  /* 0x0000001106057224 */ /* 0x000fe200078e02ff */
[----:B------:R-:W-:Y:S06]  /*0b90*/  @!P1 BRA `(.L_x_12) ;  /* 0x00000000000c9947 */ /* 0x000fec0003800000 */
[----:B------:R-:W-:Y:S01]  /*0ba0*/  UCGABAR_WAIT ;  /* 0x0000000000007dc7 */ /* 0x000fe20008000000 */
[----:B------:R-:W-:Y:S01]  /*0bb0*/  CCTL.IVALL ;  /* 0x00000000ff00798f */ /* 0x000fe20002000000 */
[----:B------:R-:W-:Y:S05]  /*0bc0*/  BRA `(.L_x_13) ;  /* 0x0000000000047947 */ /* 0x000fea0003800000 */
.L_x_12:
[----:B------:R-:W-:Y:S06]  /*0bd0*/  BAR.SYNC.DEFER_BLOCKING 0x0 ;  /* 0x0000000000007b1d */ /* 0x000fec0000010000 */
.L_x_13:
[----:B------:R-:W-:-:S13]  /*0be0*/  ISETP.NE.AND P0, PT, R9, RZ, PT ;  /* 0x000000ff0900720c */ /* 0x000fda0003f05270 */
[----:B------:R-:W-:Y:S05]  /*0bf0*/  @!P0 BRA `(.L_x_14) ;  /* 0x00000054009c8947 */ /* 0x000fea0003800000 */
[----:B------:R-:W-:-:S13]  /*0c00*/  ISETP.NE.AND P0, PT, R9, 0x1, PT ;  /* 0x000000010900780c */ /* 0x000fda0003f05270 */
[----:B------:R-:W-:Y:S05]  /*0c10*/  @P0 EXIT ;  /* 0x000000000000094d */ /* 0x000fea0003800000 */
[----:B------:R-:W-:Y:S01]  /*0c20*/  ISETP.GE.AND P0, PT, R5, 0x1, PT ;  /* 0x000000010500780c */ /* 0x000fe20003f06270 */
[----:B------:R-:W-:Y:S01]  /*0c30*/  UMOV UR4, URZ ;  /* 0x0000003f00047c82 */ /* 0x000fe20008000000 */
[----:B------:R-:W-:Y:S02]  /*0c40*/  CS2R R54, SRZ ;  /* 0x0000000000367805 */ /* 0x000fe4000001ff00 */
[----:B------:R-:W-:Y:S02]  /*0c50*/  CS2R R56, SRZ ;  /* 0x0000000000387805 */ /* 0x000fe4000001ff00 */
[----:B------:R-:W-:Y:S02]  /*0c60*/  CS2R R58, SRZ ;  /* 0x00000000003a7805 */ /* 0x000fe4000001ff00 */
[----:B------:R-:W-:Y:S02]  /*0c70*/  CS2R R60, SRZ ;  /* 0x00000000003c7805 */ /* 0x000fe4000001ff00 */
[----:B------:R-:W-:-:S02]  /*0c80*/  CS2R R62, SRZ ;  /* 0x00000000003e7805 */ /* 0x000fc4000001ff00 */
[----:B------:R-:W-:Y:S02]  /*0c90*/  CS2R R64, SRZ ;  /* 0x0000000000407805 */ /* 0x000fe4000001ff00 */
        /* <DEDUP_REMOVED lines=25> */
[----:B------:R-:W-:Y:S01]  /*0e30*/  CS2R R52, SRZ ;  /* 0x0000000000347805 */ /* 0x000fe2000001ff00 */
[----:B------:R-:W-:Y:S06]  /*0e40*/  @!P0 BRA `(.L_x_15) ;  /* 0x00000000009c8947 */ /* 0x000fec0003800000 */
[----:B------:R-:W-:-:S04]  /*0e50*/  LOP3.LUT R6, R3, 0x1, RZ, 0xfc, !PT ;  /* 0x0000000103067812 */ /* 0x000fc800078efcff */
[----:B------:R-:W-:-:S13]  /*0e60*/  ISETP.NE.AND P1, PT, R6, 0x3, PT ;  /* 0x000000030600780c */ /* 0x000fda0003f25270 */
[----:B------:R-:W-:Y:S05]  /*0e70*/  @!P1 BRA `(.L_x_16) ;  /* 0x0000000000049947 */ /* 0x000fea0003800000 */
[----:B------:R-:W-:Y:S01]  /*0e80*/  BPT.TRAP 0x1 ;  /* 0x000000040000795c */ /* 0x000fe20000300000 */
.L_x_16:
[----:B------:R-:W0:Y:S01]  /*0e90*/  S2UR UR5, SR_CgaCtaId ;  /* 0x00000000000579c3 */ /* 0x000e220000008800 */
[----:B------:R-:W-:Y:S01]  /*0ea0*/  SHF.L.U32 R6, RZ, 0x1f, RZ ;  /* 0x0000001fff067819 */ /* 0x000fe200000006ff */
[----:B------:R-:W-:Y:S02]  /*0eb0*/  UMOV UR4, 0x400 ;  /* 0x0000040000047882 */ /* 0x000fe40000000000 */
[----:B0-----:R-:W-:-:S12]  /*0ec0*/  ULEA UR5, UR5, UR4, 0x18 ;  /* 0x0000000405057291 */ /* 0x001fd8000f8ec03f */
.L_x_17:
[----:B0-----:R-:W-:-:S04]  /*0ed0*/  IMAD.U32 R7, RZ, RZ, UR5 ;  /* 0x00000005ff077e24 */ /* 0x001fc8000f8e00ff */
[----:B------:R0:W1:Y:S03]  /*0ee0*/  SYNCS.PHASECHK.TRANS64.TRYWAIT P1, [R7+URZ+0x36000], R6 ;  /* 0x03600006070075a7 */ /* 0x000066000802017f */
[----:B-1----:R-:W-:Y:S05]  /*0ef0*/  @!P1 NANOSLEEP.SYNCS 0x989680 ;  /* 0x009896800000995d */ /* 0x002fea0003900000 */
[----:B------:R-:W1:Y:S02]  /*0f00*/  @!P1 SYNCS.PHASECHK.TRANS64 P1, [R7+URZ+0x36000], R6 ;  /* 0x03600006070095a7 */ /* 0x000e64000802007f */
[----:B-1----:R-:W-:Y:S05]  /*0f10*/  @!P1 BRA `(.L_x_17) ;  /* 0xfffffffc00ec9947 */ /* 0x002fea000383ffff */
[----:B------:R-:W-:Y:S01]  /*0f20*/  USHF.R.U32.HI UR4, URZ, 0x4, UR5 ;  /* 0x000000043f047899 */ /* 0x000fe20008011605 */
[----:B------:R-:W-:Y:S01]  /*0f30*/  WARPGROUP.ARRIVE ;  /* 0x00000000000079c5 */ /* 0x000fe20000000000 */
[----:B------:R-:W-:Y:S02]  /*0f40*/  UIADD3 UR5, UR5, 0x24000, URZ ;  /* 0x0002400005057890 */ /* 0x000fe4000fffe03f */
[----:B------:R-:W-:Y:S02]  /*0f50*/  ULOP3.LUT UR4, UR4, 0x3fff, URZ, 0xc0, !UPT ;  /* 0x00003fff04047892 */ /* 0x000fe4000f8ec03f */
[----:B------:R-:W-:Y:S02]  /*0f60*/  USHF.R.U32.HI UR5, URZ, 0x4, UR5 ;  /* 0x000000043f057899 */ /* 0x000fe40008011605 */
[----:B------:R-:W-:Y:S02]  /*0f70*/  ULOP3.LUT UR10, UR4, 0x10000, URZ, 0xfc, !UPT ;  /* 0x00010000040a7892 */ /* 0x000fe4000f8efc3f */
[----:B------:R-:W-:-:S02]  /*0f80*/  ULOP3.LUT UR8, UR5, 0x3fff, URZ, 0xc0, !UPT ;  /* 0x00003fff05087892 */ /* 0x000fc4000f8ec03f */
[----:B------:R-:W-:Y:S01]  /*0f90*/  UIADD3 UR9, UR10, 0x100, URZ ;  /* 0x000001000a097890 */ /* 0x000fe2000fffe03f */
[----:B------:R-:W-:Y:S02]  /*0fa0*/  UMOV UR7, 0x40000040 ;  /* 0x4000004000077882 */ /* 0x000fe40000000000 */
[----:B------:R-:W-:Y:S01]  /*0fb0*/  UMOV UR4, UR10 ;  /* 0x0000000a00047c82 */ /* 0x000fe20008000000 */
[----:B------:R-:W-:Y:S01]  /*0fc0*/  UMOV UR5, 0x80000020 ;  /* 0x8000002000057882 */ /* 0x000fe20000000000 */
[----:B------:R-:W-:Y:S02]  /*0fd0*/  UMOV UR6, UR8 ;  /* 0x0000000800067c82 */ /* 0x000fe40008000000 */
[----:B------:R-:W-:Y:S01]  /*0fe0*/  HGMMA.64x64x16.F32.BF16 R56, gdesc[UR4].tnspB, RZ, !UPT ;  /* 0x40e00000043879f0 */ /* 0x000fe2000c7018ff */
[----:B------:R-:W-:Y:S01]  /*0ff0*/  UMOV UR4, UR9 ;  /* 0x0000000900047c82 */ /* 0x000fe20008000000 */
[----:B------:R-:W-:Y:S02]  /*1000*/  UMOV UR5, 0x80000020 ;  /* 0x8000002000057882 */ /* 0x000fe40000000000 */
[----:B------:R-:W-:Y:S01]  /*1010*/  HGMMA.64x64x16.F32.BF16 R24, gdesc[UR4].tnspB, RZ, !UPT ;  /* 0x40e00000041879f0 */ /* 0x000fe2000c7018ff */
[----:B------:R-:W-:-:S02]  /*1020*/  UIADD3 UR4, UR10, 0x2, URZ ;  /* 0x000000020a047890 */ /* 0x000fc4000fffe03f */
[----:B------:R-:W-:Y:S02]  /*1030*/  UIADD3 UR6, UR8, 0x80, URZ ;  /* 0x0000008008067890 */ /* 0x000fe4000fffe03f */
[----:B------:R-:W-:Y:S01]  /*1040*/  UIADD3 UR8, UR10, 0x102, URZ ;  /* 0x000001020a087890 */ /* 0x000fe2000fffe03f */
[----:B------:R-:W-:Y:S01]  /*1050*/  UMOV UR5, 0x80000020 ;  /* 0x8000002000057882 */ /* 0x000fe20000000000 */
[----:B------:R-:W-:-:S05]  /*1060*/  UMOV UR7, 0x40000040 ;  /* 0x4000004000077882 */ /* 0x000fca0000000000 */
[----:B------:R-:W-:Y:S01]  /*1070*/  HGMMA.64x64x16.F32.BF16 R56, gdesc[UR4].tnspB, R56 ;  /* 0x40e00000043879f0 */ /* 0x000fe20008701838 */
[----:B------:R-:W-:Y:S01]  /*1080*/  UMOV UR4, UR8 ;  /* 0x0000000800047c82 */ /* 0x000fe20008000000 */
[----:B------:R-:W-:Y:S02]  /*1090*/  UMOV UR5, 0x80000020 ;  /* 0x8000002000057882 */ /* 0x000fe40000000000 */
[----:B------:R-:W-:Y:S01]  /*10a0*/  HGMMA.64x64x16.F32.BF16 R24, gdesc[UR4].tnspB, R24, gsb0 ;  /* 0x40e00000041879f0 */ /* 0x000fe20008001818 */
[----:B------:R-:W-:-:S05]  /*10b0*/  UMOV UR4, 0x1 ;  /* 0x0000000100047882 */ /* 0x000fca0000000000 */
.L_x_15:
[----:B0-----:R-:W-:-:S05]  /*10c0*/  VIMNMX R6, R5, 0x1, PT ;  /* 0x0000000105067848 */ /* 0x001fca0003fe0100 */
[----:B------:R-:W-:-:S05]  /*10d0*/  IMAD.IADD R6, R5, 0x1, -R6 ;  /* 0x0000000105067824 */ /* 0x000fca00078e0a06 */
[----:B------:R-:W-:-:S13]  /*10e0*/  ISETP.GE.AND P1, PT, R6, 0x1, PT ;  /* 0x000000010600780c */ /* 0x000fda0003f26270 */
[----:B------:R-:W-:Y:S05]  /*10f0*/  @!P1 BRA `(.L_x_18) ;  /* 0x0000000400109947 */ /* 0x000fea0003800000 */
[----:B------:R-:W0:Y:S01]  /*1100*/  S2UR UR6, SR_CgaCtaId ;  /* 0x00000000000679c3 */ /* 0x000e220000008800 */
[----:B------:R-:W-:Y:S01]  /*1110*/  UMOV UR5, 0x400 ;  /* 0x0000040000057882 */ /* 0x000fe20000000000 */
[----:B------:R-:W-:Y:S01]  /*1120*/  LOP3.LUT R11, R3, 0x1, RZ, 0xfc, !PT ;  /* 0x00000001030b7812 */ /* 0x000fe200078efcff */
[----:B------:R-:W-:Y:S01]  /*1130*/  IMAD.MOV.U32 R10, RZ, RZ, RZ ;  /* 0x000000ffff0a7224 */ /* 0x000fe200078e00ff */
[----:B------:R-:W-:Y:S01]  /*1140*/  UISETP.NE.U32.AND UP0, UPT, UR4, URZ, UPT ;  /* 0x0000003f0400728c */ /* 0x000fe2000bf05070 */
[----:B------:R-:W-:Y:S02]  /*1150*/  IMAD.MOV.U32 R5, RZ, RZ, R6 ;  /* 0x000000ffff057224 */ /* 0x000fe400078e0006 */
[----:B------:R-:W-:Y:S01]  /*1160*/  IMAD.MOV.U32 R7, RZ, RZ, RZ ;  /* 0x000000ffff077224 */ /* 0x000fe200078e00ff */
[----:B0-----:R-:W-:-:S04]  /*1170*/  ULEA UR14, UR6, UR5, 0x18 ;  /* 0x00000005060e7291 */ /* 0x001fc8000f8ec03f */
[----:B------:R-:W-:Y:S02]  /*1180*/  USHF.R.U32.HI UR5, URZ, 0x4, UR14 ;  /* 0x000000043f057899 */ /* 0x000fe4000801160e */
[----:B------:R-:W-:Y:S02]  /*1190*/  UIADD3 UR6, UR14, 0x24000, URZ ;  /* 0x000240000e067890 */ /* 0x000fe4000fffe03f */
[----:B------:R-:W-:Y:S02]  /*11a0*/  ULOP3.LUT UR5, UR5, 0x3fff, URZ, 0xc0, !UPT ;  /* 0x00003fff05057892 */ /* 0x000fe4000f8ec03f */
[----:B------:R-:W-:Y:S02]  /*11b0*/  USHF.R.U32.HI UR6, URZ, 0x4, UR6 ;  /* 0x000000043f067899 */ /* 0x000fe40008011606 */
[----:B------:R-:W-:Y:S02]  /*11c0*/  ULOP3.LUT UR15, UR5, 0x10000, URZ, 0xfc, !UPT ;  /* 0x00010000050f7892 */ /* 0x000fe4000f8efc3f */
[----:B------:R-:W-:-:S12]  /*11d0*/  ULOP3.LUT UR16, UR6, 0x3fff, URZ, 0xc0, !UPT ;  /* 0x00003fff06107892 */ /* 0x000fd8000f8ec03f */
.L_x_23:
[----:B------:R-:W-:-:S13]  /*11e0*/  ISETP.NE.AND P2, PT, R11, 0x3, PT ;  /* 0x000000030b00780c */ /* 0x000fda0003f45270 */
[----:B------:R-:W-:Y:S05]  /*11f0*/  @!P2 BRA `(.L_x_19) ;  /* 0x000000000004a947 */ /* 0x000fea0003800000 */
[----:B------:R-:W-:Y:S01]  /*1200*/  BPT.TRAP 0x1 ;  /* 0x000000040000795c */ /* 0x000fe20000300000 */
.L_x_19:
[----:B------:R-:W-:Y:S01]  /*1210*/  SHF.L.U32 R8, R10, 0x1f, RZ ;  /* 0x0000001f0a087819 */ /* 0x000fe200000006ff */
[----:B------:R-:W-:-:S12]  /*1220*/  ULEA UR5, UR4, UR14, 0x3 ;  /* 0x0000000e04057291 */ /* 0x000fd8000f8e183f */
.L_x_20:
[----:B0-----:R-:W-:-:S04]  /*1230*/  IMAD.U32 R9, RZ, RZ, UR5 ;  /* 0x00000005ff097e24 */ /* 0x001fc8000f8e00ff */
[----:B------:R0:W1:Y:S03]  /*1240*/  SYNCS.PHASECHK.TRANS64.TRYWAIT P1, [R9+URZ+0x36000], R8 ;  /* 0x03600008090075a7 */ /* 0x000066000802017f */
[----:B-1----:R-:W-:Y:S05]  /*1250*/  @!P1 NANOSLEEP.SYNCS 0x989680 ;  /* 0x009896800000995d */ /* 0x002fea0003900000 */
[----:B------:R-:W1:Y:S02]  /*1260*/  @!P1 SYNCS.PHASECHK.TRANS64 P1, [R9+URZ+0x36000], R8 ;  /* 0x03600008090095a7 */ /* 0x000e64000802007f */
[----:B-1----:R-:W-:Y:S05]  /*1270*/  @!P1 BRA `(.L_x_20) ;  /* 0xfffffffc00ec9947 */ /* 0x002fea000383ffff */
[----:B------:R-:W-:Y:S01]  /*1280*/  ULEA UR6, UR4, UR15, 0x9 ;  /* 0x0000000f04067291 */ /* 0x000fe2000f8e483f */
[----:B------:R-:W-:Y:S01]  /*1290*/  WARPGROUP.ARRIVE ;  /* 0x00000000000079c5 */ /* 0x000fe20000000000 */
[----:B------:R-:W-:Y:S02]  /*12a0*/  ULEA UR5, UR4, UR16, 0x8 ;  /* 0x0000001004057291 */ /* 0x000fe4000f8e403f */
[----:B------:R-:W-:Y:S01]  /*12b0*/  UIADD3 UR7, UR6, 0x100, URZ ;  /* 0x0000010006077890 */ /* 0x000fe2000fffe03f */
[----:B------:R-:W-:Y:S02]  /*12c0*/  UMOV UR11, 0x40000040 ;  /* 0x40000040000b7882 */ /* 0x000fe40000000000 */
[----:B------:R-:W-:Y:S01]  /*12d0*/  UMOV UR8, UR6 ;  /* 0x0000000600087c82 */ /* 0x000fe20008000000 */
[----:B------:R-:W-:Y:S01]  /*12e0*/  UMOV UR9, 0x80000020 ;  /* 0x8000002000097882 */ /* 0x000fe20000000000 */
[----:B------:R-:W-:Y:S02]  /*12f0*/  UMOV UR10, UR5 ;  /* 0x00000005000a7c82 */ /* 0x000fe40008000000 */
[----:B------:R-:W-:Y:S01]  /*1300*/  HGMMA.64x64x16.F32.BF16 R56, gdesc[UR8].tnspB, R56, UP0 ;  /* 0x40e00000083879f0 */ /* 0x000fe2000bf01838 */
[----:B------:R-:W-:Y:S01]  /*1310*/  UMOV UR8, UR7 ;  /* 0x0000000700087c82 */ /* 0x000fe20008000000 */
[----:B------:R-:W-:-:S02]  /*1320*/  UMOV UR9, 0x80000020 ;  /* 0x8000002000097882 */ /* 0x000fc40000000000 */
[----:B------:R-:W-:Y:S01]  /*1330*/  HGMMA.64x64x16.F32.BF16 R24, gdesc[UR8].tnspB, R24, UP0 ;  /* 0x40e00000081879f0 */ /* 0x000fe2000bf01818 */
[----:B------:R-:W-:Y:S02]  /*1340*/  UIADD3 UR10, UR5, 0x80, URZ ;  /* 0x00000080050a7890 */ /* 0x000fe4000fffe03f */
[----:B------:R-:W-:Y:S02]  /*1350*/  UIADD3 UR8, UR6, 0x2, URZ ;  /* 0x0000000206087890 */ /* 0x000fe4000fffe03f */
[----:B------:R-:W-:Y:S01]  /*1360*/  UIADD3 UR6, UR6, 0x102, URZ ;  /* 0x0000010206067890 */ /* 0x000fe2000fffe03f */
[----:B------:R-:W-:Y:S01]  /*1370*/  UMOV UR11, 0x40000040 ;  /* 0x40000040000b7882 */ /* 0x000fe20000000000 */
[----:B------:R-:W-:-:S05]  /*1380*/  UMOV UR9, 0x80000020 ;  /* 0x8000002000097882 */ /* 0x000fca0000000000 */
[----:B------:R-:W-:Y:S01]  /*1390*/  HGMMA.64x64x16.F32.BF16 R56, gdesc[UR8].tnspB, R56 ;  /* 0x40e00000083879f0 */ /* 0x000fe20008701838 */
[----:B------:R-:W-:Y:S01]  /*13a0*/  UMOV UR8, UR6 ;  /* 0x0000000600087c82 */ /* 0x000fe20008000000 */
[----:B------:R-:W-:Y:S02]  /*13b0*/  UMOV UR9, 0x80000020 ;  /* 0x8000002000097882 */ /* 0x000fe40000000000 */
[----:B------:R-:W-:Y:S03]  /*13c0*/  HGMMA.64x64x16.F32.BF16 R24, gdesc[UR8].tnspB, R24, gsb0 ;  /* 0x40e00000081879f0 */ /* 0x000fe60008001818 */
[----:B------:R-:W-:Y:S02]  /*13d0*/  WARPGROUP.DEPBAR.LE gsb0, 0x1 ;  /* 0x00008000000079c5 */ /* 0x000fe40000010100 */
[----:B------:R-:W-:Y:S05]  /*13e0*/  @!P2 BRA `(.L_x_21) ;  /* 0x000000000004a947 */ /* 0x000fea0003800000 */
[----:B------:R-:W-:Y:S01]  /*13f0*/  BPT.TRAP 0x1 ;  /* 0x000000040000795c */ /* 0x000fe20000300000 */
.L_x_21:
[----:B------:R-:W-:-:S13]  /*1400*/  ISETP.NE.AND P1, PT, R4, RZ, PT ;  /* 0x000000ff0400720c */ /* 0x000fda0003f25270 */
[----:B0-----:R-:W-:-:S05]  /*1410*/  @P1 LEA R8, R7, UR14, 0x3 ;  /* 0x0000000e07081c11 */ /* 0x001fca000f8e18ff */
[----:B------:R-:W-:-:S05]  /*1420*/  @P1 VIADD R9, R8, 0x36090 ;  /* 0x0003609008091836 */ /* 0x000fca0000000000 */
[----:B------:R-:W-:-:S04]  /*1430*/  @P1 PRMT R9, R2, 0x654, R9 ;  /* 0x0000065402091816 */ /* 0x000fc80000000009 */
[----:B------:R0:W-:Y:S01]  /*1440*/  @P1 SYNCS.ARRIVE.TRANS64.RED.A1T0 RZ, [R9+URZ], RZ ;  /* 0x000000ff09ff19a7 */ /* 0x0001e2000810043f */
[----:B------:R-:W-:-:S13]  /*1450*/  ISETP.GT.U32.AND P1, PT, R3, 0x1, PT ;  /* 0x000000010300780c */ /* 0x000fda0003f24070 */
[----:B0-----:R-:W-:Y:S05]  /*1460*/  @P1 BRA `(.L_x_22) ;  /* 0x0000000000041947 */ /* 0x001fea0003800000 */
[----:B------:R-:W-:Y:S01]  /*1470*/  BPT.TRAP 0x1 ;  /* 0x000000040000795c */ /* 0x000fe20000300000 */
.L_x_22:
[----:B------:R-:W-:Y:S01]  /*1480*/  UIADD3 UR4, UR4, 0x1, URZ ;  /* 0x0000000104047890 */ /* 0x000fe2000fffe03f */
[----:B------:R-:W-:Y:S01]  /*1490*/  ISETP.GT.AND P2, PT, R5, 0x1, PT ;  /* 0x000000010500780c */ /* 0x000fe20003f44270 */
[----:B------:R-:W-:Y:S02]  /*14a0*/  VIADD R7, R7, 0x1 ;  /* 0x0000000107077836 */ /* 0x000fe40000000000 */
[----:B------:R-:W-:Y:S01]  /*14b0*/  UISETP.NE.AND UP0, UPT, UR4, 0x12, UPT ;  /* 0x000000120400788c */ /* 0x000fe2000bf05270 */
[----:B------:R-:W-:Y:S02]  /*14c0*/  VIADD R5, R5, 0xffffffff ;  /* 0xffffffff05057836 */ /* 0x000fe40000000000 */
[C---:B------:R-:W-:Y:S01]  /*14d0*/  ISETP.NE.AND P1, PT, R7.reuse, 0x12, PT ;  /* 0x000000120700780c */ /* 0x040fe20003f25270 */
[----:B------:R-:W-:Y:S02]  /*14e0*/  USEL UR5, URZ, 0x1, UP0 ;  /* 0x000000013f057887 */ /* 0x000fe40008000000 */
[----:B------:R-:W-:Y:S01]  /*14f0*/  USEL UR4, UR4, URZ, UP0 ;  /* 0x0000003f04047287 */ /* 0x000fe20008000000 */
[----:B------:R-:W-:Y:S01]  /*1500*/  SEL R7, R7, RZ, P1 ;  /* 0x000000ff07077207 */ /* 0x000fe20000800000 */
[----:B------:R-:W-:-:S02]  /*1510*/  UPLOP3.LUT UP0, UPT, UPT, UPT, UPT, 0x80, 0x0 ;  /* 0x000000000000789c */ /* 0x000fc40003f0f070 */
[----:B------:R-:W-:Y:S01]  /*1520*/  LOP3.LUT R10, R10, UR5, RZ, 0x3c, !PT ;  /* 0x000000050a0a7c12 */ /* 0x000fe2000f8e3cff */
[----:B------:R-:W-:Y:S08]  /*1530*/  @P2 BRA `(.L_x_23) ;  /* 0xfffffffc00282947 */ /* 0x000ff0000383ffff */
.L_x_18:
[----:B------:R-:W-:Y:S02]  /*1540*/  WARPGROUP.DEPBAR.LE gsb0, 0x0 ;  /* 0x00008000000079c5 */ /* 0x000fe40000010000 */
[----:B------:R-:W-:Y:S05]  /*1550*/  @!P0 BRA `(.L_x_24) ;  /* 0x0000000000548947 */ /* 0x000fea0003800000 */
[----:B------:R-:W-:-:S04]  /*1560*/  LOP3.LUT R5, R3, 0x1, RZ, 0xfc, !PT ;  /* 0x0000000103057812 */ /* 0x000fc800078efcff */
[----:B------:R-:W-:-:S13]  /*1570*/  ISETP.NE.AND P0, PT, R5, 0x3, PT ;  /* 0x000000030500780c */ /* 0x000fda0003f05270 */
[----:B------:R-:W-:Y:S05]  /*1580*/  @!P0 BRA `(.L_x_25) ;  /* 0x0000000000048947 */ /* 0x000fea0003800000 */
[----:B------:R-:W-:Y:S01]  /*1590*/  BPT.TRAP 0x1 ;  /* 0x000000040000795c */ /* 0x000fe20000300000 */
.L_x_25:
[----:B------:R-:W-:Y:S01]  /*15a0*/  ISETP.NE.AND P0, PT, R4, RZ, PT ;  /* 0x000000ff0400720c */ /* 0x000fe20003f05270 */
[----:B------:R-:W-:Y:S01]  /*15b0*/  BSSY B0, `(.L_x_26) ;  /* 0x000000d000007945 */ /* 0x000fe20003800000 */
[----:B------:R-:W-:-:S11]  /*15c0*/  ISETP.GT.U32.AND P1, PT, R3, 0x1, PT ;  /* 0x000000010300780c */ /* 0x000fd60003f24070 */
[----:B------:R-:W-:Y:S05]  /*15d0*/  @!P0 BRA `(.L_x_27) ;  /* 0x0000000000288947 */ /* 0x000fea0003800000 */
[----:B------:R-:W0:Y:S01]  /*15e0*/  S2R R8, SR_CgaCtaId ;  /* 0x0000000000087919 */ /* 0x000e220000008800 */
[----:B------:R-:W-:Y:S01]  /*15f0*/  IMAD.WIDE.U32 R4, R6, 0x38e38e39, RZ ;  /* 0x38e38e3906047825 */ /* 0x000fe200078e00ff */
[----:B------:R-:W-:-:S04]  /*1600*/  MOV R3, 0x400 ;  /* 0x0000040000037802 */ /* 0x000fc80000000f00 */
[----:B------:R-:W-:-:S05]  /*1610*/  SHF.R.U32.HI R5, RZ, 0x2, R5 ;  /* 0x00000002ff057819 */ /* 0x000fca0000011605 */
[----:B------:R-:W-:Y:S01]  /*1620*/  IMAD R6, R5, -0x12, R6 ;  /* 0xffffffee05067824 */ /* 0x000fe200078e0206 */
[----:B0-----:R-:W-:-:S05]  /*1630*/  LEA R3, R8, R3, 0x18 ;  /* 0x0000000308037211 */ /* 0x001fca00078ec0ff */
[----:B------:R-:W-:-:S04]  /*1640*/  IMAD R6, R6, 0x8, R3 ;  /* 0x0000000806067824 */ /* 0x000fc800078e0203 */
[----:B------:R-:W-:-:S05]  /*1650*/  VIADD R3, R6, 0x36090 ;  /* 0x0003609006037836 */ /* 0x000fca0000000000 */
[----:B------:R-:W-:-:S04]  /*1660*/  PRMT R3, R2, 0x654, R3 ;  /* 0x0000065402037816 */ /* 0x000fc80000000003 */
[----:B------:R0:W-:Y:S03]  /*1670*/  SYNCS.ARRIVE.TRANS64.RED.A1T0 RZ, [R3+URZ], RZ ;  /* 0x000000ff03ff79a7 */ /* 0x0001e6000810043f */
.L_x_27:
[----:B------:R-:W-:Y:S05]  /*1680*/  BSYNC B0 ;  /* 0x0000000000007941 */ /* 0x000fea0003800000 */
.L_x_26:
[----:B------:R-:W-:Y:S05]  /*1690*/  @P1 BRA `(.L_x_24) ;  /* 0x0000000000041947 */ /* 0x000fea0003800000 */
[----:B------:R-:W-:Y:S01]  /*16a0*/  BPT.TRAP 0x1 ;  /* 0x000000040000795c */ /* 0x000fe20000300000 */
.L_x_24:
[----:B------:R-:W0:Y:S01]  /*16b0*/  S2R R2, SR_TID.X ;  /* 0x0000000000027919 */ /* 0x000e220000002100 */
[----:B------:R-:W-:Y:S01]  /*16c0*/  ULDC.64 UR4, c[0x0][0x280] ;  /* 0x0000a00000047ab9 */ /* 0x000fe20000000a00 */
[----:B------:R-:W1:Y:S01]  /*16d0*/  S2R R4, SR_CTAID.Y ;  /* 0x0000000000047919 */ /* 0x000e620000002600 */
[----:B------:R-:W2:Y:S01]  /*16e0*/  S2R R9, SR_CTAID.X ;  /* 0x0000000000097919 */ /* 0x000ea20000002500 */
[----:B0-----:R-:W-:-:S04]  /*16f0*/  SHF.R.S32.HI R3, RZ, 0x1f, R2 ;  /* 0x0000001fff037819 */ /* 0x001fc80000011402 */
[----:B------:R-:W-:Y:S01]  /*1700*/  LEA.HI R3, R3, R2, RZ, 0x7 ;  /* 0x0000000203037211 */ /* 0x000fe200078f38ff */
[----:B-1----:R-:W-:-:S03]  /*1710*/  IMAD.SHL.U32 R4, R4, 0x40, RZ ;  /* 0x0000004004047824 */ /* 0x002fc600078e00ff */
[----:B------:R-:W-:Y:S01]  /*1720*/  LOP3.LUT R3, R3, 0xffffff80, RZ, 0xc0, !PT ;  /* 0xffffff8003037812 */ /* 0x000fe200078ec0ff */
[----:B--2---:R-:W-:Y:S01]  /*1730*/  IMAD.SHL.U32 R8, R9, 0x80, RZ ;  /* 0x0000008009087824 */ /* 0x004fe200078e00ff */
[----:B------:R-:W-:-:S03]  /*1740*/  ISETP.GE.AND P0, PT, R4, UR5, PT ;  /* 0x0000000504007c0c */ /* 0x000fc6000bf06270 */
[----:B------:R-:W-:Y:S01]  /*1750*/  IMAD.IADD R10, R2, 0x1, -R3 ;  /* 0x00000001020a7824 */ /* 0x000fe200078e0a03 */
[----:B------:R-:W-:-:S04]  /*1760*/  ISETP.GE.OR P0, PT, R8, UR4, P0 ;  /* 0x0000000408007c0c */ /* 0x000fc80008706670 */
[----:B------:R-:W-:-:S04]  /*1770*/  SHF.R.S32.HI R7, RZ, 0x1f, R10 ;  /* 0x0000001fff077819 */ /* 0x000fc8000001140a */
[----:B------:R-:W-:-:S04]  /*1780*/  LEA.HI R2, R7, R10, RZ, 0x2 ;  /* 0x0000000a07027211 */ /* 0x000fc800078f10ff */
[--C-:B------:R-:W-:Y:S02]  /*1790*/  SHF.R.S32.HI R16, RZ, 0x2, R2.reuse ;  /* 0x00000002ff107819 */ /* 0x100fe40000011402 */
[----:B------:R-:W-:-:S04]  /*17a0*/  SHF.R.S32.HI R3, RZ, 0x1f, R2 ;  /* 0x0000001fff037819 */ /* 0x000fc80000011402 */
[----:B------:R-:W-:-:S04]  /*17b0*/  LEA.HI R3, R3, R16, RZ, 0x3 ;  /* 0x0000001003037211 */ /* 0x000fc800078f18ff */
[----:B------:R-:W-:Y:S01]  /*17c0*/  LOP3.LUT R17, R3, 0xfffffff8, RZ, 0xc0, !PT ;  /* 0xfffffff803117812 */ /* 0x000fe200078ec0ff */
[----:B------:R-:W-:Y:S06]  /*17d0*/  @P0 EXIT ;  /* 0x000000000000094d */ /* 0x000fec0003800000 */
[----:B------:R-:W-:Y:S01]  /*17e0*/  LOP3.LUT R5, R2, 0x7ffffffc, RZ, 0xc0, !PT ;  /* 0x7ffffffc02057812 */ /* 0x000fe200078ec0ff */
[----:B------:R-:W-:Y:S01]  /*17f0*/  IMAD.IADD R16, R16, 0x1, -R17 ;  /* 0x0000000110107824 */ /* 0x000fe200078e0a11 */
[----:B------:R-:W0:Y:S01]  /*1800*/  LDC.64 R2, c[0x0][0x5d0] ;  /* 0x00017400ff027b82 */ /* 0x000e220000000a00 */
[----:B------:R-:W-:Y:S02]  /*1810*/  LEA.HI R6, R7, R10, RZ, 0x5 ;  /* 0x0000000a07067211 */ /* 0x000fe400078f28ff */
[----:B------:R-:W-:Y:S01]  /*1820*/  IMAD.IADD R5, R10, 0x1, -R5 ;  /* 0x000000010a057824 */ /* 0x000fe200078e0a05 */
[----:B------:R-:W-:Y:S02]  /*1830*/  SHF.R.S32.HI R17, RZ, 0x1f, R16 ;  /* 0x0000001fff117819 */ /* 0x000fe40000011410 */
[----:B------:R-:W-:Y:S01]  /*1840*/  SHF.R.S32.HI R11, RZ, 0x5, R6 ;  /* 0x00000005ff0b7819 */ /* 0x000fe20000011406 */
[----:B------:R-:W-:Y:S01]  /*1850*/  IMAD.SHL.U32 R5, R5, 0x2, RZ ;  /* 0x0000000205057824 */ /* 0x000fe200078e00ff */
[----:B----45:R-:W-:Y:S01]  /*1860*/  FSETP.NEU.AND P1, PT, R14, RZ, PT ;  /* 0x000000ff0e00720b */ /* 0x030fe20003f2d000 */
[----:B------:R-:W-:-:S03]  /*1870*/  IMAD.WIDE R6, R9, 0x80, R16 ;  /* 0x0000008009067825 */ /* 0x000fc600078e0210 */
[----:B------:R-:W-:Y:S01]  /*1880*/  SHF.R.S32.HI R9, RZ, 0x1f, R5 ;  /* 0x0000001fff097819 */ /* 0x000fe20000011405 */
[C---:B------:R-:W-:Y:S01]  /*1890*/  IMAD R13, R11.reuse, -0x10, -R8 ;  /* 0xfffffff00b0d7824 */ /* 0x040fe200078e0a08 */
[C---:B------:R-:W-:Y:S01]  /*18a0*/  IADD3 R8, P0, R4.reuse, R5, RZ ;  /* 0x0000000504087210 */ /* 0x040fe20007f1e0ff */
[----:B------:R-:W-:Y:S01]  /*18b0*/  IMAD.WIDE R6, R11, 0x10, R6 ;  /* 0x000000100b067825 */ /* 0x000fe200078e0206 */
[----:B---3--:R-:W-:Y:S02]  /*18c0*/  IADD3 R15, -R5, UR5, -R4 ;  /* 0x00000005050f7c10 */ /* 0x008fe4000fffe904 */
[----:B------:R-:W-:Y:S02]  /*18d0*/  LEA.HI.X.SX32 R9, R4, R9, 0x1, P0 ;  /* 0x0000000904097211 */ /* 0x000fe400000f0eff */
[----:B------:R-:W-:Y:S02]  /*18e0*/  IADD3 R16, R13, UR4, -R16 ;  /* 0x000000040d107c10 */ /* 0x000fe4000fffe810 */
[----:B------:R-:W-:Y:S01]  /*18f0*/  ISETP.GT.AND P4, PT, R15, RZ, PT ;  /* 0x000000ff0f00720c */ /* 0x000fe20003f84270 */
[-C--:B0-----:R-:W-:Y:S01]  /*1900*/  IMAD R4, R7, R2.reuse, RZ ;  /* 0x0000000207047224 */ /* 0x081fe200078e02ff */
[----:B------:R-:W-:Y:S01]  /*1910*/  SHF.L.U64.HI R19, R2, 0x3, R3 ;  /* 0x0000000302137819 */ /* 0x000fe20000010203 */
[----:B------:R-:W-:Y:S01]  /*1920*/  IMAD.WIDE.U32 R10, R6, R2, R8 ;  /* 0x00000002060a7225 */ /* 0x000fe200078e0008 */
[----:B------:R-:W-:-:S02]  /*1930*/  P2R R5, PR, RZ, 0x10 ;  /* 0x00000010ff057803 */ /* 0x000fc40000000000 */
[----:B------:R-:W-:Y:S01]  /*1940*/  ISETP.GT.AND P0, PT, R16, RZ, P4 ;  /* 0x000000ff1000720c */ /* 0x000fe20002704270 */
[----:B------:R-:W-:Y:S01]  /*1950*/  IMAD R13, R6, R3, R4 ;  /* 0x00000003060d7224 */ /* 0x000fe200078e0204 */
[C---:B------:R-:W-:Y:S01]  /*1960*/  SHF.L.U64.HI R18, R2.reuse, 0x6, R3 ;  /* 0x0000000602127819 */ /* 0x040fe20000010203 */
[C---:B------:R-:W-:Y:S02]  /*1970*/  IMAD.SHL.U32 R20, R2.reuse, 0x8, RZ ;  /* 0x0000000802147824 */ /* 0x040fe400078e00ff */
[----:B------:R-:W-:Y:S02]  /*1980*/  IMAD.SHL.U32 R17, R2, 0x40, RZ ;  /* 0x0000004002117824 */ /* 0x000fe400078e00ff */
[----:B------:R-:W-:Y:S01]  /*1990*/  IMAD.IADD R13, R11, 0x1, R13 ;  /* 0x000000010b0d7824 */ /* 0x000fe200078e020d */
[----:B------:R-:W-:Y:S06]  /*19a0*/  @!P1 BRA `(.L_x_28) ;  /* 0x00000030008c9947 */ /* 0x000fec0003800000 */
[----:B------:R-:W-:Y:S01]  /*19b0*/  ULDC.64 UR6, c[0x0][0x5b0] ;  /* 0x00016c0000067ab9 */ /* 0x000fe20000000a00 */
[----:B------:R-:W-:Y:S01]  /*19c0*/  ULDC.64 UR8, c[0x0][0x5a8] ;  /* 0x00016a0000087ab9 */ /* 0x000fe20000000a00 */
[----:B------:R-:W-:Y:S01]  /*19d0*/  IMAD R21, R7, UR6, RZ ;  /* 0x0000000607157c24 */ /* 0x000fe2000f8e02ff */
[----:B------:R-:W-:Y:S01]  /*19e0*/  ULDC.64 UR4, c[0x0][0x5c8] ;  /* 0x0001720000047ab9 */ /* 0x000fe20000000a00 */
[----:B------:R-:W-:-:S04]  /*19f0*/  IMAD.WIDE.U32 R2, R6, UR6, R8 ;  /* 0x0000000606027c25 */ /* 0x000fc8000f8e0008 */
[----:B------:R-:W-:Y:S01]  /*1a00*/  IMAD R21, R6, UR7, R21 ;  /* 0x0000000706157c24 */ /* 0x000fe2000f8e0215 */
[----:B------:R-:W-:-:S03]  /*1a10*/  LEA R4, P1, R2, UR8, 0x1 ;  /* 0x0000000802047c11 */ /* 0x000fc6000f8208ff */
[----:B------:R-:W-:-:S05]  /*1a20*/  IMAD.IADD R3, R3, 0x1, R21 ;  /* 0x0000000103037824 */ /* 0x000fca00078e0215 */
[----:B------:R-:W-:-:S05]  /*1a30*/  LEA.HI.X R5, R2, UR9, R3, 0x1, P1 ;  /* 0x0000000902057c11 */ /* 0x000fca00088f0c03 */
[----:B------:R-:W2:Y:S01]  /*1a40*/  @P0 LDG.E.LTC128B.U16 R22, desc[UR12][R4.64] ;  /* 0x0000000c04160981 */ /* 0x000ea2000c1e1520 */
[----:B------:R-:W-:Y:S01]  /*1a50*/  ISETP.GT.AND P3, PT, R15, 0x1, PT ;  /* 0x000000010f00780c */ /* 0x000fe20003f64270 */
[----:B------:R-:W-:Y:S01]  /*1a60*/  BSSY B0, `(.L_x_29) ;  /* 0x000000c000007945 */ /* 0x000fe20003800000 */
[----:B------:R-:W-:Y:S02]  /*1a70*/  LEA R2, P2, R10, UR4, 0x1 ;  /* 0x000000040a027c11 */ /* 0x000fe4000f8408ff */
[----:B------:R-:W-:Y:S01]  /*1a80*/  ISETP.GT.AND P1, PT, R16, RZ, P3 ;  /* 0x000000ff1000720c */ /* 0x000fe20001f24270 */
[----:B--2---:R-:W-:-:S04]  /*1a90*/  IMAD.U32 R3, R22, 0x10000, RZ ;  /* 0x0001000016037824 */ /* 0x004fc800078e00ff */
[----:B------:R-:W-:-:S04]  /*1aa0*/  FMUL R3, R3, R14 ;  /* 0x0000000e03037220 */ /* 0x000fc80000400000 */
[----:B------:R-:W-:-:S05]  /*1ab0*/  FFMA R3, R56, R0, R3 ;  /* 0x0000000038037223 */ /* 0x000fca0000000003 */
[----:B------:R-:W-:Y:S02]  /*1ac0*/  F2FP.BF16.F32.PACK_AB R11, RZ, R3 ;  /* 0x00000003ff0b723e */ /* 0x000fe400000010ff */
[----:B------:R-:W-:Y:S02]  /*1ad0*/  P2R R3, PR, RZ, 0x8 ;  /* 0x00000008ff037803 */ /* 0x000fe40000000000 */
[----:B------:R-:W-:-:S05]  /*1ae0*/  LEA.HI.X R3, R10, UR5, R13, 0x1, P2 ;  /* 0x000000050a037c11 */ /* 0x000fca00090f0c0d */
[----:B------:R0:W-:Y:S01]  /*1af0*/  @P0 STG.E.U16 desc[UR12][R2.64], R11 ;  /* 0x0000000b02000986 */ /* 0x0001e2000c10150c */
[----:B------:R-:W-:Y:S05]  /*1b00*/  @!P1 BRA `(.L_x_30) ;  /* 0x0000000000049947 */ /* 0x000fea0003800000 */
[----:B------:R1:W5:Y:S02]  /*1b10*/  LDG.E.LTC128B.U16 R22, desc[UR12][R4.64+0x2] ;  /* 0x0000020c04167981 */ /* 0x000364000c1e1520 */
.L_x_30:
[----:B------:R-:W-:Y:S05]  /*1b20*/  BSYNC B0 ;  /* 0x0000000000007941 */ /* 0x000fea0003800000 */
.L_x_29:
[----:B------:R-:W-:Y:S01]  /*1b30*/  USHF.L.U32 UR4, UR6, 0x3, URZ ;  /* 0x0000000306047899 */ /* 0x000fe2000800063f */
[----:B-----5:R-:W-:Y:S01]  /*1b40*/  IMAD.U32 R13, R22, 0x10000, RZ ;  /* 0x00010000160d7824 */ /* 0x020fe200078e00ff */
[----:B------:R-:W-:Y:S01]  /*1b50*/  USHF.L.U64.HI UR5, UR6, 0x3, UR7 ;  /* 0x0000000306057899 */ /* 0x000fe20008010207 */
[----:B------:R-:W-:Y:S02]  /*1b60*/  ISETP.GT.AND P0, PT, R16, 0x8, P4 ;  /* 0x000000081000780c */ /* 0x000fe40002704270 */
[----:B------:R-:W-:Y:S01]  /*1b70*/  FMUL R56, R13, R14 ;  /* 0x0000000e0d387220 */ /* 0x000fe20000400000 */
[----:B------:R-:W-:Y:S02]  /*1b80*/  IMAD.U32 R10, RZ, RZ, UR4 ;  /* 0x00000004ff0a7e24 */ /* 0x000fe4000f8e00ff */
[----:B0-----:R-:W-:Y:S02]  /*1b90*/  IMAD.U32 R11, RZ, RZ, UR5 ;  /* 0x00000005ff0b7e24 */ /* 0x001fe4000f8e00ff */
[----:B------:R-:W-:Y:S01]  /*1ba0*/  FFMA R56, R57, R0, R56 ;  /* 0x0000000039387223 */ /* 0x000fe20000000038 */
[----:B------:R-:W-:-:S04]  /*1bb0*/  IMAD.WIDE.U32 R12, R6, UR6, R10 ;  /* 0x00000006060c7c25 */ /* 0x000fc8000f8e000a */
[----:B------:R-:W-:Y:S02]  /*1bc0*/  F2FP.BF16.F32.PACK_AB R57, RZ, R56 ;  /* 0x00000038ff39723e */ /* 0x000fe400000010ff */
[----:B------:R-:W-:-:S03]  /*1bd0*/  IADD3 R23, P2, R8, R12, RZ ;  /* 0x0000000c08177210 */ /* 0x000fc60007f5e0ff */
[----:B------:R0:W-:Y:S01]  /*1be0*/  @P1 STG.E.U16 desc[UR12][R2.64+0x2], R57 ;  /* 0x0000023902001986 */ /* 0x0001e2000c10150c */
[----:B------:R-:W-:Y:S02]  /*1bf0*/  IADD3.X R56, R9, R21, R13, P2, !PT ;  /* 0x0000001509387210 */ /* 0x000fe400017fe40d */
[----:B------:R-:W-:-:S04]  /*1c00*/  LEA R12, P2, R23, UR8, 0x1 ;  /* 0x00000008170c7c11 */ /* 0x000fc8000f8408ff */
[----:B------:R-:W-:-:S05]  /*1c10*/  LEA.HI.X R13, R23, UR9, R56, 0x1, P2 ;  /* 0x00000009170d7c11 */ /* 0x000fca00090f0c38 */
[----:B------:R-:W2:Y:S01]  /*1c20*/  @P0 LDG.E.LTC128B.U16 R22, desc[UR12][R12.64] ;  /* 0x0000000c0c160981 */ /* 0x000ea2000c1e1520 */
[C---:B------:R-:W-:Y:S01]  /*1c30*/  IMAD.SHL.U32 R23, R20.reuse, 0x2, RZ ;  /* 0x0000000214177824 */ /* 0x040fe200078e00ff */
[----:B------:R-:W-:Y:S01]  /*1c40*/  SHF.L.U64.HI R19, R20, 0x1, R19 ;  /* 0x0000000114137819 */ /* 0x000fe20000010213 */
[----:B------:R-:W-:Y:S01]  /*1c50*/  BSSY B0, `(.L_x_31) ;  /* 0x000000b000007945 */ /* 0x000fe20003800000 */
[----:B------:R-:W-:Y:S02]  /*1c60*/  ISETP.GT.AND P1, PT, R16, 0x8, P3 ;  /* 0x000000081000780c */ /* 0x000fe40001f24270 */
[----:B------:R-:W-:Y:S01]  /*1c70*/  IADD3 R20, P2, R23, R2, RZ ;  /* 0x0000000217147210 */ /* 0x000fe20007f5e0ff */
[----:B--2---:R-:W-:-:S04]  /*1c80*/  IMAD.U32 R21, R22, 0x10000, RZ ;  /* 0x0001000016157824 */ /* 0x004fc800078e00ff */
[----:B------:R-:W-:-:S04]  /*1c90*/  FMUL R21, R21, R14 ;  /* 0x0000000e15157220 */ /* 0x000fc80000400000 */
[----:B------:R-:W-:-:S05]  /*1ca0*/  FFMA R21, R58, R0, R21 ;  /* 0x000000003a157223 */ /* 0x000fca0000000015 */
[----:B------:R-:W-:Y:S01]  /*1cb0*/  F2FP.BF16.F32.PACK_AB R56, RZ, R21 ;  /* 0x00000015ff38723e */ /* 0x000fe200000010ff */
[----:B------:R-:W-:-:S05]  /*1cc0*/  IMAD.X R21, R19, 0x1, R3, P2 ;  /* 0x0000000113157824 */ /* 0x000fca00010e0603 */
[----:B------:R0:W-:Y:S01]  /*1cd0*/  @P0 STG.E.U16 desc[UR12][R20.64], R56 ;  /* 0x0000003814000986 */ /* 0x0001e2000c10150c */
[----:B------:R-:W-:Y:S05]  /*1ce0*/  @!P1 BRA `(.L_x_32) ;  /* 0x0000000000049947 */ /* 0x000fea0003800000 */
[----:B------:R2:W5:Y:S02]  /*1cf0*/  LDG.E.LTC128B.U16 R22, desc[UR12][R12.64+0x2] ;  /* 0x0000020c0c167981 */ /* 0x000564000c1e1520 */
.L_x_32:
[----:B------:R-:W-:Y:S05]  /*1d00*/  BSYNC B0 ;  /* 0x0000000000007941 */ /* 0x000fea0003800000 */
.L_x_31:
[----:B0----5:R-:W-:Y:S01]  /*1d10*/  IMAD.U32 R57, R22, 0x10000, RZ ;  /* 0x0001000016397824 */ /* 0x021fe200078e00ff */
[----:B------:R-:W-:Y:S01]  /*1d20*/  ISETP.GT.AND P3, PT, R15, 0x8, PT ;  /* 0x000000080f00780c */ /* 0x000fe20003f64270 */
[----:B------:R-:W-:Y:S02]  /*1d30*/  BSSY B0, `(.L_x_33) ;  /* 0x0000009000007945 */ /* 0x000fe40003800000 */
[----:B------:R-:W-:Y:S01]  /*1d40*/  FMUL R56, R57, R14 ;  /* 0x0000000e39387220 */ /* 0x000fe20000400000 */
[----:B------:R-:W-:Y:S02]  /*1d50*/  ISETP.GT.AND P0, PT, R16, RZ, P3 ;  /* 0x000000ff1000720c */ /* 0x000fe40001f04270 */
[----:B------:R-:W-:Y:S01]  /*1d60*/  P2R R57, PR, RZ, 0x8 ;  /* 0x00000008ff397803 */ /* 0x000fe20000000000 */
[----:B------:R-:W-:-:S05]  /*1d70*/  FFMA R56, R59, R0, R56 ;  /* 0x000000003b387223 */ /* 0x000fca0000000038 */
[----:B------:R-:W-:-:S05]  /*1d80*/  F2FP.BF16.F32.PACK_AB R56, RZ, R56 ;  /* 0x00000038ff38723e */ /* 0x000fca00000010ff */
[----:B------:R0:W-:Y:S01]  /*1d90*/  @P1 STG.E.U16 desc[UR12][R20.64+0x2], R56 ;  /* 0x0000023814001986 */ /* 0x0001e2000c10150c */
[----:B------:R-:W-:Y:S05]  /*1da0*/  @!P0 BRA `(.L_x_34) ;  /* 0x0000000000048947 */ /* 0x000fea0003800000 */
[----:B------:R3:W5:Y:S02]  /*1db0*/  LDG.E.LTC128B.U16 R22, desc[UR12][R4.64+0x10] ;  /* 0x0000100c04167981 */ /* 0x000764000c1e1520 */
.L_x_34:
[----:B------:R-:W-:Y:S05]  /*1dc0*/  BSYNC B0 ;  /* 0x0000000000007941 */ /* 0x000fea0003800000 */
.L_x_33:
[----:B-----5:R-:W-:Y:S01]  /*1dd0*/  IMAD.U32 R57, R22, 0x10000, RZ ;  /* 0x0001000016397824 */ /* 0x020fe200078e00ff */
[----:B------:R-:W-:Y:S01]  /*1de0*/  ISETP.GT.AND P2, PT, R15, 0x9, PT ;  /* 0x000000090f00780c */ /* 0x000fe20003f44270 */
[----:B------:R-:W-:Y:S02]  /*1df0*/  BSSY B0, `(.L_x_35) ;  /* 0x0000009000007945 */ /* 0x000fe40003800000 */
[----:B------:R-:W-:Y:S01]  /*1e00*/  FMUL R57, R57, R14 ;  /* 0x0000000e39397220 */ /* 0x000fe20000400000 */
[----:B------:R-:W-:Y:S02]  /*1e10*/  ISETP.GT.AND P1, PT, R16, RZ, P2 ;  /* 0x000000ff1000720c */ /* 0x000fe40001724270 */
[----:B0-----:R-:W-:Y:S01]  /*1e20*/  P2R R56, PR, RZ, 0x4 ;  /* 0x00000004ff387803 */ /* 0x001fe20000000000 */
[----:B------:R-:W-:-:S05]  /*1e30*/  FFMA R57, R60, R0, R57 ;  /* 0x000000003c397223 */ /* 0x000fca0000000039 */
[----:B------:R-:W-:-:S05]  /*1e40*/  F2FP.BF16.F32.PACK_AB R57, RZ, R57 ;  /* 0x00000039ff39723e */ /* 0x000fca00000010ff */
[----:B------:R0:W-:Y:S01]  /*1e50*/  @P0 STG.E.U16 desc[UR12][R2.64+0x10], R57 ;  /* 0x0000103902000986 */ /* 0x0001e2000c10150c */
[----:B------:R-:W-:Y:S05]  /*1e60*/  @!P1 BRA `(.L_x_36) ;  /* 0x0000000000049947 */ /* 0x000fea0003800000 */
[----:B------:R4:W5:Y:S02]  /*1e70*/  LDG.E.LTC128B.U16 R22, desc[UR12][R4.64+0x12] ;  /* 0x0000120c04167981 */ /* 0x000964000c1e1520 */
.L_x_36:
[----:B------:R-:W-:Y:S05]  /*1e80*/  BSYNC B0 ;  /* 0x0000000000007941 */ /* 0x000fea0003800000 */
.L_x_35:
[----:B0----5:R-:W-:Y:S01]  /*1e90*/  IMAD.U32 R57, R22, 0x10000, RZ ;  /* 0x0001000016397824 */ /* 0x021fe200078e00ff */
[----:B------:R-:W-:Y:S01]  /*1ea0*/  ISETP.GT.AND P0, PT, R16, 0x8, P3 ;  /* 0x000000081000780c */ /* 0x000fe20001f04270 */
[----:B------:R-:W-:Y:S02]  /*1eb0*/  BSSY B0, `(.L_x_37) ;  /* 0x0000007000007945 */ /* 0x000fe40003800000 */
[----:B------:R-:W-:-:S04]  /*1ec0*/  FMUL R56, R57, R14 ;  /* 0x0000000e39387220 */ /* 0x000fc80000400000 */
[----:B------:R-:W-:-:S05]  /*1ed0*/  FFMA R56, R61, R0, R56 ;  /* 0x000000003d387223 */ /* 0x000fca0000000038 */
[----:B------:R-:W-:-:S05]  /*1ee0*/  F2FP.BF16.F32.PACK_AB R56, RZ, R56 ;  /* 0x00000038ff38723e */ /* 0x000fca00000010ff */
[----:B------:R0:W-:Y:S01]  /*1ef0*/  @P1 STG.E.U16 desc[UR12][R2.64+0x12], R56 ;  /* 0x0000123802001986 */ /* 0x0001e2000c10150c */
[----:B------:R-:W-:Y:S05]  /*1f00*/  @!P0 BRA `(.L_x_38) ;  /* 0x0000000000048947 */ /* 0x000fea0003800000 */
[----:B------:R0:W5:Y:S02]  /*1f10*/  LDG.E.LTC128B.U16 R22, desc[UR12][R12.64+0x10] ;  /* 0x0000100c0c167981 */ /* 0x000164000c1e1520 */
.L_x_38:
[----:B------:R-:W-:Y:S05]  /*1f20*/  BSYNC B0 ;  /* 0x0000000000007941 */ /* 0x000fea0003800000 */
.L_x_37:
[----:B-----5:R-:W-:Y:S01]  /*1f30*/  IMAD.U32 R57, R22, 0x10000, RZ ;  /* 0x0001000016397824 */ /* 0x020fe200078e00ff */
        /* <DEDUP_REMOVED lines=8> */
.L_x_40:
[----:B------:R-:W-:Y:S05]  /*1fc0*/  BSYNC B0 ;  /* 0x0000000000007941 */ /* 0x000fea0003800000 */
.L_x_39:
[----:B-----5:R-:W-:Y:S01]  /*1fd0*/  IMAD.U32 R59, R22, 0x10000, RZ ;  /* 0x00010000163b7824 */ /* 0x020fe200078e00ff */
[----:B------:R-:W-:Y:S01]  /*1fe0*/  ISETP.GT.AND P3, PT, R15, 0x10, PT ;  /* 0x000000100f00780c */ /* 0x000fe20003f64270 */
[C---:B0-----:R-:W-:Y:S01]  /*1ff0*/  IMAD.SHL.U32 R57, R17.reuse, 0x2, RZ ;  /* 0x0000000211397824 */ /* 0x041fe200078e00ff */
[----:B------:R-:W-:Y:S01]  /*2000*/  SHF.L.U64.HI R17, R17, 0x1, R18 ;  /* 0x0000000111117819 */ /* 0x000fe20000010212 */
[----:B------:R-:W-:Y:S01]  /*2010*/  FMUL R56, R59, R14 ;  /* 0x0000000e3b387220 */ /* 0x000fe20000400000 */
[----:B------:R-:W-:Y:S02]  /*2020*/  BSSY B0, `(.L_x_41) ;  /* 0x000000a000007945 */ /* 0x000fe40003800000 */
[----:B------:R-:W-:Y:S01]  /*2030*/  IADD3 R18, P0, P2, R57, R2, R23 ;  /* 0x0000000239127210 */ /* 0x000fe20007a1e017 */
[----:B------:R-:W-:Y:S01]  /*2040*/  FFMA R56, R63, R0, R56 ;  /* 0x000000003f387223 */ /* 0x000fe20000000038 */
[----:B------:R-:W-:Y:S02]  /*2050*/  P2R R23, PR, RZ, 0x8 ;  /* 0x00000008ff177803 */ /* 0x000fe40000000000 */
[----:B------:R-:W-:-:S02]  /*2060*/  IADD3.X R19, R17, R3, R19, P0, P2 ;  /* 0x0000000311137210 */ /* 0x000fc400007e4413 */
[----:B------:R-:W-:Y:S02]  /*2070*/  F2FP.BF16.F32.PACK_AB R56, RZ, R56 ;  /* 0x00000038ff38723e */ /* 0x000fe400000010ff */
[----:B------:R-:W-:-:S03]  /*2080*/  ISETP.GT.AND P0, PT, R16, RZ, P3 ;  /* 0x000000ff1000720c */ /* 0x000fc60001f04270 */
[----:B------:R0:W-:Y:S10]  /*2090*/  @P1 STG.E.U16 desc[UR12][R20.64+0x12], R56 ;  /* 0x0000123814001986 */ /* 0x0001f4000c10150c */
[----:B------:R-:W-:Y:S05]  /*20a0*/  @!P0 BRA `(.L_x_42) ;  /* 0x0000000000048947 */ /* 0x000fea0003800000 */
[----:B------:R0:W5:Y:S02]  /*20b0*/  LDG.E.LTC128B.U16 R22, desc[UR12][R4.64+0x20] ;  /* 0x0000200c04167981 */ /* 0x000164000c1e1520 */
.L_x_42:
[----:B------:R-:W-:Y:S05]  /*20c0*/  BSYNC B0 ;  /* 0x0000000000007941 */ /* 0x000fea0003800000 */
.L_x_41:
[----:B-----5:R-:W-:Y:S01]  /*20d0*/  IMAD.U32 R23, R22, 0x10000, RZ ;  /* 0x0001000016177824 */ /* 0x020fe200078e00ff */
[----:B------:R-:W-:Y:S01]  /*20e0*/  ISETP.GT.AND P1, PT, R15, 0x11, PT ;  /* 0x000000110f00780c */ /* 0x000fe20003f24270 */
[----:B------:R-:W-:Y:S02]  /*20f0*/  BSSY B0, `(.L_x_43) ;  /* 0x0000009000007945 */ /* 0x000fe40003800000 */
[----:B------:R-:W-:-:S04]  /*2100*/  FMUL R23, R23, R14 ;  /* 0x0000000e17177220 */ /* 0x000fc80000400000 */
[----:B------:R-:W-:-:S05]  /*2110*/  FFMA R23, R64, R0, R23 ;  /* 0x0000000040177223 */ /* 0x000fca0000000017 */
[----:B------:R-:W-:-:S05]  /*2120*/  F2FP.BF16.F32.PACK_AB R23, RZ, R23 ;  /* 0x00000017ff17723e */ /* 0x000fca00000010ff */
[----:B------:R1:W-:Y:S01]  /*2130*/  @P0 STG.E.U16 desc[UR12][R2.64+0x20], R23 ;  /* 0x0000201702000986 */ /* 0x0003e2000c10150c */
[----:B------:R-:W-:Y:S02]  /*2140*/  ISETP.GT.AND P0, PT, R16, RZ, P1 ;  /* 0x000000ff1000720c */ /* 0x000fe40000f04270 */
[----:B-1----:R-:W-:-:S11]  /*2150*/  P2R R23, PR, RZ, 0x2 ;  /* 0x00000002ff177803 */ /* 0x002fd60000000000 */
[----:B------:R-:W-:Y:S05]  /*2160*/  @!P0 BRA `(.L_x_44) ;  /* 0x0000000000048947 */ /* 0x000fea0003800000 */
[----:B------:R1:W5:Y:S02]  /*2170*/  LDG.E.LTC128B.U16 R22, desc[UR12][R4.64+0x22] ;  /* 0x0000220c04167981 */ /* 0x000364000c1e1520 */
.L_x_44:
[----:B------:R-:W-:Y:S05]  /*2180*/  BSYNC B0 ;  /* 0x0000000000007941 */ /* 0x000fea0003800000 */
.L_x_43:
[----:B-----5:R-:W-:Y:S01]  /*2190*/  IMAD.U32 R23, R22, 0x10000, RZ ;  /* 0x0001000016177824 */ /* 0x020fe200078e00ff */
[----:B------:R-:W-:Y:S03]  /*21a0*/  BSSY B0, `(.L_x_45) ;  /* 0x0000008000007945 */ /* 0x000fe60003800000 */
[----:B0-----:R-:W-:-:S04]  /*21b0*/  FMUL R56, R23, R14 ;  /* 0x0000000e17387220 */ /* 0x001fc80000400000 */
[----:B------:R-:W-:-:S05]  /*21c0*/  FFMA R56, R65, R0, R56 ;  /* 0x0000000041387223 */ /* 0x000fca0000000038 */
[----:B------:R-:W-:-:S05]  /*21d0*/  F2FP.BF16.F32.PACK_AB R56, RZ, R56 ;  /* 0x00000038ff38723e */ /* 0x000fca00000010ff */
[----:B------:R0:W-:Y:S01]  /*21e0*/  @P0 STG.E.U16 desc[UR12][R2.64+0x22], R56 ;  /* 0x0000223802000986 */ /* 0x0001e2000c10150c */
[----:B------:R-:W-:-:S13]  /*21f0*/  ISETP.GT.AND P0, PT, R16, 0x8, P3 ;  /* 0x000000081000780c */ /* 0x000fda0001f04270 */
[----:B0-----:R-:W-:Y:S05]  /*2200*/  @!P0 BRA `(.L_x_46) ;  /* 0x0000000000048947 */ /* 0x001fea0003800000 */
[----:B------:R0:W5:Y:S02]  /*2210*/  LDG.E.LTC128B.U16 R22, desc[UR12][R12.64+0x20] ;  /* 0x0000200c0c167981 */ /* 0x000164000c1e1520 */
.L_x_46:
[----:B------:R-:W-:Y:S05]  /*2220*/  BSYNC B0 ;  /* 0x0000000000007941 */ /* 0x000fea0003800000 */
.L_x_45:
[C---:B-----5:R-:W-:Y:S01]  /*2230*/  IMAD.U32 R23, R22.reuse, 0x10000, RZ ;  /* 0x0001000016177824 */ /* 0x060fe200078e00ff */
[----:B------:R-:W-:Y:S01]  /*2240*/  BSSY B0, `(.L_x_47) ;  /* 0x000000c000007945 */ /* 0x000fe20003800000 */
[----:B------:R-:W-:Y:S02]  /*2250*/  PRMT R56, R22, 0x7610, R56 ;  /* 0x0000761016387816 */ /* 0x000fe40000000038 */
[----:B------:R-:W-:-:S04]  /*2260*/  FMUL R23, R23, R14 ;  /* 0x0000000e17177220 */ /* 0x000fc80000400000 */
[----:B------:R-:W-:-:S05]  /*2270*/  FFMA R23, R66, R0, R23 ;  /* 0x0000000042177223 */ /* 0x000fca0000000017 */
[----:B------:R-:W-:-:S04]  /*2280*/  F2FP.BF16.F32.PACK_AB R23, RZ, R23 ;  /* 0x00000017ff17723e */ /* 0x000fc800000010ff */
[----:B------:R-:W-:-:S05]  /*2290*/  PRMT R58, R23, 0x7610, R58 ;  /* 0x00007610173a7816 */ /* 0x000fca000000003a */
[----:B------:R0:W-:Y:S01]  /*22a0*/  @P0 STG.E.U16 desc[UR12][R20.64+0x20], R58 ;  /* 0x0000203a14000986 */ /* 0x0001e2000c10150c */
[----:B------:R-:W-:-:S05]  /*22b0*/  IADD3 R59, P0, R6, 0x40, RZ ;  /* 0x00000040063b7810 */ /* 0x000fca0007f1e0ff */
[----:B------:R-:W-:Y:S01]  /*22c0*/  IMAD.X R23, RZ, RZ, R7, P0 ;  /* 0x000000ffff177224 */ /* 0x000fe200000e0607 */
[----:B------:R-:W-:-:S13]  /*22d0*/  ISETP.GT.AND P0, PT, R16, 0x8, P1 ;  /* 0x000000081000780c */ /* 0x000fda0000f04270 */
[----:B0-----:R-:W-:Y:S05]  /*22e0*/  @!P0 BRA `(.L_x_48) ;  /* 0x0000000000048947 */ /* 0x001fea0003800000 */
[----:B------:R0:W5:Y:S02]  /*22f0*/  LDG.E.LTC128B.U16 R56, desc[UR12][R12.64+0x22] ;  /* 0x0000220c0c387981 */ /* 0x000164000c1e1520 */
.L_x_48:
[----:B------:R-:W-:Y:S05]  /*2300*/  BSYNC B0 ;  /* 0x0000000000007941 */ /* 0x000fea0003800000 */
.L_x_47:
[----:B-----5:R-:W-:Y:S01]  /*2310*/  IMAD.U32 R7, R56, 0x10000, RZ ;  /* 0x0001000038077824 */ /* 0x020fe200078e00ff */
[----:B------:R-:W-:Y:S01]  /*2320*/  ISETP.GT.AND P2, PT, R15, 0x18, PT ;  /* 0x000000180f00780c */ /* 0x000fe20003f44270 */
[----:B------:R-:W-:Y:S01]  /*2330*/  IMAD.WIDE.U32 R10, R59, UR6, R10 ;  /* 0x000000063b0a7c25 */ /* 0x000fe2000f8e000a */
[----:B------:R-:W-:Y:S03]  /*2340*/  BSSY B0, `(.L_x_49) ;  /* 0x0000014000007945 */ /* 0x000fe60003800000 */
[----:B------:R-:W-:-:S04]  /*2350*/  FMUL R6, R7, R14 ;  /* 0x0000000e07067220 */ /* 0x000fc80000400000 */
[----:B------:R-:W-:-:S05]  /*2360*/  FFMA R6, R67, R0, R6 ;  /* 0x0000000043067223 */ /* 0x000fca0000000006 */
[----:B------:R-:W-:Y:S01]  /*2370*/  F2FP.BF16.F32.PACK_AB R7, RZ, R6 ;  /* 0x00000006ff07723e */ /* 0x000fe200000010ff */
[----:B------:R-:W-:Y:S02]  /*2380*/  IMAD R6, R23, UR6, RZ ;  /* 0x0000000617067c24 */ /* 0x000fe4000f8e02ff */
[----:B------:R-:W-:Y:S01]  /*2390*/  IMAD.WIDE.U32 R22, R59, UR6, R8 ;  /* 0x000000063b167c25 */ /* 0x000fe2000f8e0008 */
[----:B------:R-:W-:-:S03]  /*23a0*/  PRMT R58, R7, 0x7610, R58 ;  /* 0x00007610073a7816 */ /* 0x000fc6000000003a */
[----:B------:R-:W-:Y:S02]  /*23b0*/  IMAD R61, R59, UR7, R6 ;  /* 0x000000073b3d7c24 */ /* 0x000fe4000f8e0206 */
[----:B------:R0:W-:Y:S01]  /*23c0*/  @P0 STG.E.U16 desc[UR12][R20.64+0x22], R58 ;  /* 0x0000223a14000986 */ /* 0x0001e2000c10150c */
[----:B------:R-:W-:Y:S01]  /*23d0*/  LEA R6, P0, R22, UR8, 0x1 ;  /* 0x0000000816067c11 */ /* 0x000fe2000f8008ff */
[----:B------:R-:W-:-:S05]  /*23e0*/  IMAD.IADD R7, R23, 0x1, R61 ;  /* 0x0000000117077824 */ /* 0x000fca00078e023d */
[----:B------:R-:W-:Y:S02]  /*23f0*/  LEA.HI.X R7, R22, UR9, R7, 0x1, P0 ;  /* 0x0000000916077c11 */ /* 0x000fe400080f0c07 */
[----:B------:R-:W-:-:S04]  /*2400*/  IADD3 R10, P0, R8, R10, RZ ;  /* 0x0000000a080a7210 */ /* 0x000fc80007f1e0ff */
[----:B------:R-:W-:Y:S02]  /*2410*/  IADD3.X R9, R9, R61, R11, P0, !PT ;  /* 0x0000003d09097210 */ /* 0x000fe400007fe40b */
[----:B------:R-:W-:-:S04]  /*2420*/  LEA R8, P0, R10, UR8, 0x1 ;  /* 0x000000080a087c11 */ /* 0x000fc8000f8008ff */
[----:B------:R-:W-:Y:S02]  /*2430*/  LEA.HI.X R9, R10, UR9, R9, 0x1, P0 ;  /* 0x000000090a097c11 */ /* 0x000fe400080f0c09 */
[----:B------:R-:W-:Y:S02]  /*2440*/  ISETP.GT.AND P0, PT, R16, RZ, P2 ;  /* 0x000000ff1000720c */ /* 0x000fe40001704270 */
[----:B------:R-:W-:-:S11]  /*2450*/  P2R R10, PR, RZ, 0x4 ;  /* 0x00000004ff0a7803 */ /* 0x000fd60000000000 */
[----:B0-----:R-:W-:Y:S05]  /*2460*/  @!P0 BRA `(.L_x_50) ;  /* 0x0000000000048947 */ /* 0x001fea0003800000 */
[----:B------:R0:W5:Y:S02]  /*2470*/  LDG.E.LTC128B.U16 R56, desc[UR12][R4.64+0x30] ;  /* 0x0000300c04387981 */ /* 0x000164000c1e1520 */
.L_x_50:
[----:B------:R-:W-:Y:S05]  /*2480*/  BSYNC B0 ;  /* 0x0000000000007941 */ /* 0x000fea0003800000 */
.L_x_49:
[----:B-----5:R-:W-:Y:S01]  /*2490*/  IMAD.U32 R11, R56, 0x10000, RZ ;  /* 0x00010000380b7824 */ /* 0x020fe200078e00ff */
[----:B------:R-:W-:Y:S01]  /*24a0*/  ISETP.GT.AND P1, PT, R15, 0x19, PT ;  /* 0x000000190f00780c */ /* 0x000fe20003f24270 */
[----:B------:R-:W-:Y:S02]  /*24b0*/  BSSY B0, `(.L_x_51) ;  /* 0x0000009000007945 */ /* 0x000fe40003800000 */
[----:B------:R-:W-:Y:S01]  /*24c0*/  FMUL R11, R11, R14 ;  /* 0x0000000e0b0b7220 */ /* 0x000fe20000400000 */
[----:B------:R-:W-:-:S03]  /*24d0*/  P2R R10, PR, RZ, 0x2 ;  /* 0x00000002ff0a7803 */ /* 0x000fc60000000000 */
[----:B------:R-:W-:-:S05]  /*24e0*/  FFMA R11, R68, R0, R11 ;  /* 0x00000000440b7223 */ /* 0x000fca000000000b */
[----:B------:R-:W-:-:S05]  /*24f0*/  F2FP.BF16.F32.PACK_AB R11, RZ, R11 ;  /* 0x0000000bff0b723e */ /* 0x000fca00000010ff */
[----:B------:R0:W-:Y:S01]  /*2500*/  @P0 STG.E.U16 desc[UR12][R2.64+0x30], R11 ;  /* 0x0000300b02000986 */ /* 0x0001e2000c10150c */
[----:B------:R-:W-:-:S13]  /*2510*/  ISETP.GT.AND P0, PT, R16, RZ, P1 ;  /* 0x000000ff1000720c */ /* 0x000fda0000f04270 */
[----:B0-----:R-:W-:Y:S05]  /*2520*/  @!P0 BRA `(.L_x_52) ;  /* 0x0000000000048947 */ /* 0x001fea0003800000 */
[----:B------:R0:W5:Y:S02]  /*2530*/  LDG.E.LTC128B.U16 R56, desc[UR12][R4.64+0x32] ;  /* 0x0000320c04387981 */ /* 0x000164000c1e1520 */
.L_x_52:
[----:B------:R-:W-:Y:S05]  /*2540*/  BSYNC B0 ;  /* 0x0000000000007941 */ /* 0x000fea0003800000 */
.L_x_51:
[----:B-----5:R-:W-:Y:S01]  /*2550*/  IMAD.U32 R11, R56, 0x10000, RZ ;  /* 0x00010000380b7824 */ /* 0x020fe200078e00ff */
[----:B------:R-:W-:Y:S03]  /*2560*/  BSSY B0, `(.L_x_53) ;  /* 0x0000008000007945 */ /* 0x000fe60003800000 */
[----:B------:R-:W-:-:S04]  /*2570*/  FMUL R10, R11, R14 ;  /* 0x0000000e0b0a7220 */ /* 0x000fc80000400000 */
[----:B------:R-:W-:-:S05]  /*2580*/  FFMA R10, R69, R0, R10 ;  /* 0x00000000450a7223 */ /* 0x000fca000000000a */
[----:B------:R-:W-:-:S05]  /*2590*/  F2FP.BF16.F32.PACK_AB R10, RZ, R10 ;  /* 0x0000000aff0a723e */ /* 0x000fca00000010ff */
[----:B------:R0:W-:Y:S01]  /*25a0*/  @P0 STG.E.U16 desc[UR12][R2.64+0x32], R10 ;  /* 0x0000320a02000986 */ /* 0x0001e2000c10150c */
[----:B------:R-:W-:-:S13]  /*25b0*/  ISETP.GT.AND P0, PT, R16, 0x8, P2 ;  /* 0x000000081000780c */ /* 0x000fda0001704270 */
[----:B0-----:R-:W-:Y:S05]  /*25c0*/  @!P0 BRA `(.L_x_54) ;  /* 0x0000000000048947 */ /* 0x001fea0003800000 */
[----:B------:R0:W5:Y:S02]  /*25d0*/  LDG.E.LTC128B.U16 R56, desc[UR12][R12.64+0x30] ;  /* 0x0000300c0c387981 */ /* 0x000164000c1e1520 */
.L_x_54:
[----:B------:R-:W-:Y:S05]  /*25e0*/  BSYNC B0 ;  /* 0x0000000000007941 */ /* 0x000fea0003800000 */
.L_x_53:
        /* <DEDUP_REMOVED lines=9> */
.L_x_56:
[----:B------:R-:W-:Y:S05]  /*2680*/  BSYNC B0 ;  /* 0x0000000000007941 */ /* 0x000fea0003800000 */
.L_x_55:
        /* <DEDUP_REMOVED lines=11> */
.L_x_58:
[----:B------:R-:W-:Y:S05]  /*2740*/  BSYNC B0 ;  /* 0x0000000000007941 */ /* 0x000fea0003800000 */
.L_x_57:
        /* <DEDUP_REMOVED lines=11> */
.L_x_60:
[----:B------:R-:W-:Y:S05]  /*2800*/  BSYNC B0 ;  /* 0x0000000000007941 */ /* 0x000fea0003800000 */
.L_x_59:
        /* <DEDUP_REMOVED lines=9> */
.L_x_62:
[----:B------:R-:W-:Y:S05]  /*28a0*/  BSYNC B0 ;  /* 0x0000000000007941 */ /* 0x000fea0003800000 */
.L_x_61:
        /* <DEDUP_REMOVED lines=9> */
.L_x_64:
[----:B------:R-:W-:Y:S05]  /*2940*/  BSYNC B0 ;  /* 0x0000000000007941 */ /* 0x000fea0003800000 */
.L_x_63:
        /* <DEDUP_REMOVED lines=11> */
.L_x_66:
[----:B------:R-:W-:Y:S05]  /*2a00*/  BSYNC B0 ;  /* 0x0000000000007941 */ /* 0x000fea0003800000 */
.L_x_65:
[----:B-----5:R-:W-:Y:S01]  /*2a10*/  IMAD.U32 R11, R56, 0x10000, RZ ;  /* 0x00010000380b7824 */ /* 0x020fe200078e00ff */
[----:B------:R-:W-:Y:S01]  /*2a20*/  ISETP.GT.AND P4, PT, R15, 0x29, PT ;  /* 0x000000290f00780c */ /* 0x000fe20003f84270 */
[----:B------:R-:W-:Y:S02]  /*2a30*/  BSSY B0, `(.L_x_67) ;  /* 0x0000008000007945 */ /* 0x000fe40003800000 */
[----:B------:R-:W-:-:S04]  /*2a40*/  FMUL R11, R11, R14 ;  /* 0x0000000e0b0b7220 */ /* 0x000fc80000400000 */
[----:B------:R-:W-:-:S05]  /*2a50*/  FFMA R11, R76, R0, R11 ;  /* 0x000000004c0b7223 */ /* 0x000fca000000000b */
[----:B------:R-:W-:-:S05]  /*2a60*/  F2FP.BF16.F32.PACK_AB R11, RZ, R11 ;  /* 0x0000000bff0b723e */ /* 0x000fca00000010ff */
[----:B------:R0:W-:Y:S01]  /*2a70*/  @P0 STG.E.U16 desc[UR12][R2.64+0x50], R11 ;  /* 0x0000500b02000986 */ /* 0x0001e2000c10150c */
[----:B------:R-:W-:-:S13]  /*2a80*/  ISETP.GT.AND P0, PT, R16, RZ, P4 ;  /* 0x000000ff1000720c */ /* 0x000fda0002704270 */
[----:B0-----:R-:W-:Y:S05]  /*2a90*/  @!P0 BRA `(.L_x_68) ;  /* 0x0000000000048947 */ /* 0x001fea0003800000 */
[----:B------:R0:W5:Y:S02]  /*2aa0*/  LDG.E.LTC128B.U16 R56, desc[UR12][R4.64+0x52] ;  /* 0x0000520c04387981 */ /* 0x000164000c1e1520 */
.L_x_68:
[----:B------:R-:W-:Y:S05]  /*2ab0*/  BSYNC B0 ;  /* 0x0000000000007941 */ /* 0x000fea0003800000 */
.L_x_67:
        /* <DEDUP_REMOVED lines=9> */
.L_x_70:
[----:B------:R-:W-:Y:S05]  /*2b50*/  BSYNC B0 ;  /* 0x0000000000007941 */ /* 0x000fea0003800000 */
.L_x_69:
        /* <DEDUP_REMOVED lines=9> */
.L_x_72:
[----:B------:R-:W-:Y:S05]  /*2bf0*/  BSYNC B0 ;  /* 0x0000000000007941 */ /* 0x000fea0003800000 */
.L_x_71:
        /* <DEDUP_REMOVED lines=10> */
.L_x_74:
[----:B------:R-:W-:Y:S05]  /*2ca0*/  BSYNC B0 ;  /* 0x0000000000007941 */ /* 0x000fea0003800000 */
.L_x_73:
        /* <DEDUP_REMOVED lines=10> */
.L_x_76:
[----:B------:R-:W-:Y:S05]  /*2d50*/  BSYNC B0 ;  /* 0x0000000000007941 */ /* 0x000fea0003800000 */
.L_x_75:
        /* <DEDUP_REMOVED lines=9> */
.L_x_78:
[----:B------:R-:W-:Y:S05]  /*2df0*/  BSYNC B0 ;  /* 0x0000000000007941 */ /* 0x000fea0003800000 */
.L_x_77:
        /* <DEDUP_REMOVED lines=9> */
.L_x_80:
[----:B------:R-:W-:Y:S05]  /*2e90*/  BSYNC B0 ;  /* 0x0000000000007941 */ /* 0x000fea0003800000 */
.L_x_79:
        /* <DEDUP_REMOVED lines=10> */
.L_x_82:
[----:B------:R-:W-:Y:S05]  /*2f40*/  BSYNC B0 ;  /* 0x0000000000007941 */ /* 0x000fea0003800000 */
.L_x_81:
[----:B-----5:R-:W-:Y:S01]  /*2f50*/  IMAD.U32 R11, R56, 0x10000, RZ ;  /* 0x00010000380b7824 */ /* 0x020fe200078e00ff */
[----:B------:R-:W-:Y:S03]  /*2f60*/  BSSY B0, `(.L_x_83) ;  /* 0x000000d000007945 */ /* 0x000fe60003800000 */
[----:B------:R-:W-:-:S04]  /*2f70*/  FMUL R11, R11, R14 ;  /* 0x0000000e0b0b7220 */ /* 0x000fc80000400000 */
[----:B------:R-:W-:-:S05]  /*2f80*/  FFMA R11, R84, R0, R11 ;  /* 0x00000000540b7223 */ /* 0x000fca000000000b */
[----:B------:R-:W-:-:S05]  /*2f90*/  F2FP.BF16.F32.PACK_AB R11, RZ, R11 ;  /* 0x0000000bff0b723e */ /* 0x000fca00000010ff */
[----:B------:R1:W-:Y:S01]  /*2fa0*/  @P0 STG.E.U16 desc[UR12][R2.64+0x70], R11 ;  /* 0x0000700b02000986 */ /* 0x0003e2000c10150c */
[----:B------:R-:W-:-:S05]  /*2fb0*/  IADD3 R22, P0, R57, R20, RZ ;  /* 0x0000001439167210 */ /* 0x000fca0007f1e0ff */
[----:B------:R-:W-:Y:S01]  /*2fc0*/  IMAD.X R23, R17, 0x1, R21, P0 ;  /* 0x0000000111177824 */ /* 0x000fe200000e0615 */
[----:B------:R-:W-:-:S05]  /*2fd0*/  IADD3 R10, P0, R57, R2, RZ ;  /* 0x00000002390a7210 */ /* 0x000fca0007f1e0ff */
[----:B-1----:R-:W-:Y:S01]  /*2fe0*/  IMAD.X R11, R17, 0x1, R3, P0 ;  /* 0x00000001110b7824 */ /* 0x002fe200000e0603 */
[----:B------:R-:W-:-:S04]  /*2ff0*/  ISETP.GT.AND P0, PT, R15, 0x39, PT ;  /* 0x000000390f00780c */ /* 0x000fc80003f04270 */
[----:B------:R-:W-:-:S13]  /*3000*/  ISETP.GT.AND P5, PT, R16, RZ, P0 ;  /* 0x000000ff1000720c */ /* 0x000fda00007a4270 */
[----:B------:R-:W-:Y:S05]  /*3010*/  @!P5 BRA `(.L_x_84) ;  /* 0x000000000004d947 */ /* 0x000fea0003800000 */
[----:B------:R1:W5:Y:S02]  /*3020*/  LDG.E.LTC128B.U16 R56, desc[UR12][R4.64+0x72] ;  /* 0x0000720c04387981 */ /* 0x000364000c1e1520 */
.L_x_84:
[----:B------:R-:W-:Y:S05]  /*3030*/  BSYNC B0 ;  /* 0x0000000000007941 */ /* 0x000fea0003800000 */
.L_x_83:
[----:B01-345:R-:W-:Y:S01]  /*3040*/  IMAD.U32 R5, R56, 0x10000, RZ ;  /* 0x0001000038057824 */ /* 0x03bfe200078e00ff */
        /* <DEDUP_REMOVED lines=8> */
.L_x_86:
[----:B------:R-:W-:Y:S05]  /*30d0*/  BSYNC B0 ;  /* 0x0000000000007941 */ /* 0x000fea0003800000 */
.L_x_85:
[----:B-----5:R-:W-:Y:S01]  /*30e0*/  IMAD.U32 R3, R56, 0x10000, RZ ;  /* 0x0001000038037824 */ /* 0x020fe200078e00ff */
[----:B------:R-:W-:Y:S03]  /*30f0*/  BSSY B0, `(.L_x_87) ;  /* 0x0000008000007945 */ /* 0x000fe60003800000 */
[----:B------:R-:W-:-:S04]  /*3100*/  FMUL R3, R3, R14 ;  /* 0x0000000e03037220 */ /* 0x000fc80000400000 */
[----:B------:R-:W-:-:S05]  /*3110*/  FFMA R3, R86, R0, R3 ;  /* 0x0000000056037223 */ /* 0x000fca0000000003 */
[----:B------:R-:W-:-:S05]  /*3120*/  F2FP.BF16.F32.PACK_AB R3, RZ, R3 ;  /* 0x00000003ff03723e */ /* 0x000fca00000010ff */
[----:B------:R1:W-:Y:S01]  /*3130*/  @P5 STG.E.U16 desc[UR12][R20.64+0x70], R3 ;  /* 0x0000700314005986 */ /* 0x0003e2000c10150c */
[----:B------:R-:W-:-:S13]  /*3140*/  ISETP.GT.AND P5, PT, R16, 0x8, P0 ;  /* 0x000000081000780c */ /* 0x000fda00007a4270 */
[----:B-1----:R-:W-:Y:S05]  /*3150*/  @!P5 BRA `(.L_x_88) ;  /* 0x000000000004d947 */ /* 0x002fea0003800000 */
[----:B------:R1:W5:Y:S02]  /*3160*/  LDG.E.LTC128B.U16 R56, desc[UR12][R12.64+0x72] ;  /* 0x0000720c0c387981 */ /* 0x000364000c1e1520 */
.L_x_88:
[----:B------:R-:W-:Y:S05]  /*3170*/  BSYNC B0 ;  /* 0x0000000000007941 */ /* 0x000fea0003800000 */
.L_x_87:
[----:B-----5:R-:W-:-:S04]  /*3180*/  IMAD.U32 R3, R56, 0x10000, RZ ;  /* 0x0001000038037824 */ /* 0x020fc800078e00ff */
[----:B------:R-:W-:-:S04]  /*3190*/  FMUL R2, R3, R14 ;  /* 0x0000000e03027220 */ /* 0x000fc80000400000 */
[----:B------:R-:W-:-:S05]  /*31a0*/  FFMA R2, R87, R0, R2 ;  /* 0x0000000057027223 */ /* 0x000fca0000000002 */
[----:B------:R-:W-:-:S05]  /*31b0*/  F2FP.BF16.F32.PACK_AB R2, RZ, R2 ;  /* 0x00000002ff02723e */ /* 0x000fca00000010ff */
[----:B------:R3:W-:Y:S01]  /*31c0*/  @P5 STG.E.U16 desc[UR12][R20.64+0x72], R2 ;  /* 0x0000720214005986 */ /* 0x0007e2000c10150c */
[----:B------:R-:W-:-:S04]  /*31d0*/  ISETP.GT.AND P5, PT, R15, RZ, PT ;  /* 0x000000ff0f00720c */ /* 0x000fc80003fa4270 */
[----:B------:R-:W-:-:S13]  /*31e0*/  ISETP.GT.AND P5, PT, R16, 0x40, P5 ;  /* 0x000000401000780c */ /* 0x000fda0002fa4270 */
[----:B------:R-:W4:Y:S01]  /*31f0*/  @P5 LDG.E.LTC128B.U16 R56, desc[UR12][R6.64] ;  /* 0x0000000c06385981 */ /* 0x000f22000c1e1520 */
[----:B------:R-:W-:Y:S01]  /*3200*/  BSSY B0, `(.L_x_89) ;  /* 0x000000a000007945 */ /* 0x000fe20003800000 */
[----:B----4-:R-:W-:-:S04]  /*3210*/  IMAD.U32 R3, R56, 0x10000, RZ ;  /* 0x0001000038037824 */ /* 0x010fc800078e00ff */
[----:B------:R-:W-:-:S04]  /*3220*/  FMUL R3, R3, R14 ;  /* 0x0000000e03037220 */ /* 0x000fc80000400000 */
[----:B------:R-:W-:-:S05]  /*3230*/  FFMA R3, R24, R0, R3 ;  /* 0x0000000018037223 */ /* 0x000fca0000000003 */
[----:B------:R-:W-:-:S05]  /*3240*/  F2FP.BF16.F32.PACK_AB R3, RZ, R3 ;  /* 0x00000003ff03723e */ /* 0x000fca00000010ff */
[----:B------:R3:W-:Y:S01]  /*3250*/  @P5 STG.E.U16 desc[UR12][R10.64], R3 ;  /* 0x000000030a005986 */ /* 0x0007e2000c10150c */
[----:B------:R-:W-:-:S04]  /*3260*/  ISETP.GT.AND P5, PT, R15, 0x1, PT ;  /* 0x000000010f00780c */ /* 0x000fc80003fa4270 */
[----:B------:R-:W-:-:S13]  /*3270*/  ISETP.GT.AND P5, PT, R16, 0x40, P5 ;  /* 0x000000401000780c */ /* 0x000fda0002fa4270 */
[----:B---3--:R-:W-:Y:S05]  /*3280*/  @!P5 BRA `(.L_x_90) ;  /* 0x000000000004d947 */ /* 0x008fea0003800000 */
[----:B------:R3:W5:Y:S02]  /*3290*/  LDG.E.LTC128B.U16 R56, desc[UR12][R6.64+0x2] ;  /* 0x0000020c06387981 */ /* 0x000764000c1e1520 */
.L_x_90:
[----:B------:R-:W-:Y:S05]  /*32a0*/  BSYNC B0 ;  /* 0x0000000000007941 */ /* 0x000fea0003800000 */
.L_x_89:
[----:B-----5:R-:W-:Y:S01]  /*32b0*/  IMAD.U32 R3, R56, 0x10000, RZ ;  /* 0x0001000038037824 */ /* 0x020fe200078e00ff */
[----:B------:R-:W-:Y:S03]  /*32c0*/  BSSY B0, `(.L_x_91) ;  /* 0x000000c000007945 */ /* 0x000fe60003800000 */
[----:B------:R-:W-:Y:S01]  /*32d0*/  FMUL R2, R3, R14 ;  /* 0x0000000e03027220 */ /* 0x000fe20000400000 */
[----:B------:R-:W-:-:S03]  /*32e0*/  @P5 IMAD.MOV.U32 R3, RZ, RZ, R11 ;  /* 0x000000ffff035224 */ /* 0x000fc600078e000b */
[----:B------:R-:W-:-:S05]  /*32f0*/  FFMA R2, R25, R0, R2 ;  /* 0x0000000019027223 */ /* 0x000fca0000000002 */
[----:B------:R-:W-:-:S04]  /*3300*/  F2FP.BF16.F32.PACK_AB R2, RZ, R2 ;  /* 0x00000002ff02723e */ /* 0x000fc800000010ff */
[----:B------:R-:W-:Y:S01]  /*3310*/  PRMT R4, R2, 0x7610, R4 ;  /* 0x0000761002047816 */ /* 0x000fe20000000004 */
[----:B------:R-:W-:-:S05]  /*3320*/  @P5 IMAD.MOV.U32 R2, RZ, RZ, R10 ;  /* 0x000000ffff025224 */ /* 0x000fca00078e000a */
[----:B------:R4:W-:Y:S01]  /*3330*/  @P5 STG.E.U16 desc[UR12][R2.64+0x2], R4 ;  /* 0x0000020402005986 */ /* 0x0009e2000c10150c */
[----:B------:R-:W-:-:S04]  /*3340*/  ISETP.GT.AND P5, PT, R15, RZ, PT ;  /* 0x000000ff0f00720c */ /* 0x000fc80003fa4270 */
[----:B------:R-:W-:-:S13]  /*3350*/  ISETP.GT.AND P5, PT, R16, 0x48, P5 ;  /* 0x000000481000780c */ /* 0x000fda0002fa4270 */
[----:B----4-:R-:W-:Y:S05]  /*3360*/  @!P5 BRA `(.L_x_92) ;  /* 0x000000000004d947 */ /* 0x010fea0003800000 */
[----:B------:R4:W5:Y:S02]  /*3370*/  LDG.E.LTC128B.U16 R56, desc[UR12][R8.64] ;  /* 0x0000000c08387981 */ /* 0x000964000c1e1520 */
.L_x_92:
[----:B------:R-:W-:Y:S05]  /*3380*/  BSYNC B0 ;  /* 0x0000000000007941 */ /* 0x000fea0003800000 */
.L_x_91:
[----:B-----5:R-:W-:Y:S01]  /*3390*/  IMAD.U32 R3, R56, 0x10000, RZ ;  /* 0x0001000038037824 */ /* 0x020fe200078e00ff */
[----:B------:R-:W-:Y:S03]  /*33a0*/  BSSY B0, `(.L_x_93) ;  /* 0x0000009000007945 */ /* 0x000fe60003800000 */
[----:B------:R-:W-:-:S04]  /*33b0*/  FMUL R3, R3, R14 ;  /* 0x0000000e03037220 */ /* 0x000fc80000400000 */
[----:B------:R-:W-:-:S05]  /*33c0*/  FFMA R3, R26, R0, R3 ;  /* 0x000000001a037223 */ /* 0x000fca0000000003 */
[----:B------:R-:W-:-:S05]  /*33d0*/  F2FP.BF16.F32.PACK_AB R3, RZ, R3 ;  /* 0x00000003ff03723e */ /* 0x000fca00000010ff */
[----:B------:R0:W-:Y:S01]  /*33e0*/  @P5 STG.E.U16 desc[UR12][R22.64], R3 ;  /* 0x0000000316005986 */ /* 0x0001e2000c10150c */
[----:B------:R-:W-:-:S04]  /*33f0*/  ISETP.GT.AND P5, PT, R15, 0x1, PT ;  /* 0x000000010f00780c */ /* 0x000fc80003fa4270 */
[----:B------:R-:W-:-:S13]  /*3400*/  ISETP.GT.AND P5, PT, R16, 0x48, P5 ;  /* 0x000000481000780c */ /* 0x000fda0002fa4270 */
[----:B0-----:R-:W-:Y:S05]  /*3410*/  @!P5 BRA `(.L_x_94) ;  /* 0x000000000004d947 */ /* 0x001fea0003800000 */
[----:B------:R0:W5:Y:S02]  /*3420*/  LDG.E.LTC128B.U16 R56, desc[UR12][R8.64+0x2] ;  /* 0x0000020c08387981 */ /* 0x000164000c1e1520 */
.L_x_94:
[----:B------:R-:W-:Y:S05]  /*3430*/  BSYNC B0 ;  /* 0x0000000000007941 */ /* 0x000fea0003800000 */
.L_x_93:
        /* <DEDUP_REMOVED lines=10> */
.L_x_96:
[----:B------:R-:W-:Y:S05]  /*34e0*/  BSYNC B0 ;  /* 0x0000000000007941 */ /* 0x000fea0003800000 */
.L_x_95:
[----:B-----5:R-:W-:Y:S01]  /*34f0*/  IMAD.U32 R3, R56, 0x10000, RZ ;  /* 0x0001000038037824 */ /* 0x020fe200078e00ff */
[----:B------:R-:W-:Y:S01]  /*3500*/  BSSY B0, `(.L_x_97) ;  /* 0x000000c000007945 */ /* 0x000fe20003800000 */
[----:B------:R-:W-:Y:S02]  /*3510*/  @P5 IMAD.MOV.U32 R2, RZ, RZ, R10 ;  /* 0x000000ffff025224 */ /* 0x000fe400078e000a */
[----:B------:R-:W-:-:S04]  /*3520*/  FMUL R3, R3, R14 ;  /* 0x0000000e03037220 */ /* 0x000fc80000400000 */
[----:B------:R-:W-:-:S05]  /*3530*/  FFMA R3, R28, R0, R3 ;  /* 0x000000001c037223 */ /* 0x000fca0000000003 */
[----:B------:R-:W-:-:S04]  /*3540*/  F2FP.BF16.F32.PACK_AB R3, RZ, R3 ;  /* 0x00000003ff03723e */ /* 0x000fc800000010ff */
[----:B------:R-:W-:Y:S01]  /*3550*/  PRMT R4, R3, 0x7610, R4 ;  /* 0x0000761003047816 */ /* 0x000fe20000000004 */
[----:B------:R-:W-:-:S05]  /*3560*/  @P5 IMAD.MOV.U32 R3, RZ, RZ, R11 ;  /* 0x000000ffff035224 */ /* 0x000fca00078e000b */
[----:B------:R0:W-:Y:S01]  /*3570*/  @P5 STG.E.U16 desc[UR12][R2.64+0x10], R4 ;  /* 0x0000100402005986 */ /* 0x0001e2000c10150c */
[----:B------:R-:W-:-:S04]  /*3580*/  ISETP.GT.AND P5, PT, R15, 0x9, PT ;  /* 0x000000090f00780c */ /* 0x000fc80003fa4270 */
[----:B------:R-:W-:-:S13]  /*3590*/  ISETP.GT.AND P5, PT, R16, 0x40, P5 ;  /* 0x000000401000780c */ /* 0x000fda0002fa4270 */
[----:B0-----:R-:W-:Y:S05]  /*35a0*/  @!P5 BRA `(.L_x_98) ;  /* 0x000000000004d947 */ /* 0x001fea0003800000 */
[----:B------:R0:W5:Y:S02]  /*35b0*/  LDG.E.LTC128B.U16 R56, desc[UR12][R6.64+0x12] ;  /* 0x0000120c06387981 */ /* 0x000164000c1e1520 */
.L_x_98:
[----:B------:R-:W-:Y:S05]  /*35c0*/  BSYNC B0 ;  /* 0x0000000000007941 */ /* 0x000fea0003800000 */
.L_x_97:
        /* <DEDUP_REMOVED lines=13> */
.L_x_100:
[----:B------:R-:W-:Y:S05]  /*36a0*/  BSYNC B0 ;  /* 0x0000000000007941 */ /* 0x000fea0003800000 */
.L_x_99:
        /* <DEDUP_REMOVED lines=10> */
.L_x_102:
[----:B------:R-:W-:Y:S05]  /*3750*/  BSYNC B0 ;  /* 0x0000000000007941 */ /* 0x000fea0003800000 */
.L_x_101:
        /* <DEDUP_REMOVED lines=13> */
.L_x_104:
[----:B------:R-:W-:Y:S05]  /*3830*/  BSYNC B0 ;  /* 0x0000000000007941 */ /* 0x000fea0003800000 */
.L_x_103:
        /* <DEDUP_REMOVED lines=13> */
.L_x_106:
[----:B------:R-:W-:Y:S05]  /*3910*/  BSYNC B0 ;  /* 0x0000000000007941 */ /* 0x000fea0003800000 */
.L_x_105:
        /* <DEDUP_REMOVED lines=13> */
.L_x_108:
[----:B------:R-:W-:Y:S05]  /*39f0*/  BSYNC B0 ;  /* 0x0000000000007941 */ /* 0x000fea0003800000 */
.L_x_107:
        /* <DEDUP_REMOVED lines=13> */
.L_x_110:
[----:B------:R-:W-:Y:S05]  /*3ad0*/  BSYNC B0 ;  /* 0x0000000000007941 */ /* 0x000fea0003800000 */
.L_x_109:
        /* <DEDUP_REMOVED lines=13> */
.L_x_112:
[----:B------:R-:W-:Y:S05]  /*3bb0*/  BSYNC B0 ;  /* 0x0000000000007941 */ /* 0x000fea0003800000 */
.L_x_111:
        /* <DEDUP_REMOVED lines=13> */
.L_x_114:
[----:B------:R-:W-:Y:S05]  /*3c90*/  BSYNC B0 ;  /* 0x0000000000007941 */ /* 0x000fea0003800000 */
.L_x_113:
        /* <DEDUP_REMOVED lines=13> */
.L_x_116:
[----:B------:R-:W-:Y:S05]  /*3d70*/  BSYNC B0 ;  /* 0x0000000000007941 */ /* 0x000fea0003800000 */
.L_x_115:
        /* <DEDUP_REMOVED lines=13> */
.L_x_118:
[----:B------:R-:W-:Y:S05]  /*3e50*/  BSYNC B0 ;  /* 0x0000000000007941 */ /* 0x000fea0003800000 */
.L_x_117:
        /* <DEDUP_REMOVED lines=13> */
.L_x_120:
[----:B------:R-:W-:Y:S05]  /*3f30*/  BSYNC B0 ;  /* 0x0000000000007941 */ /* 0x000fea0003800000 */
.L_x_119:
        /* <DEDUP_REMOVED lines=13> */
.L_x_122:
[----:B------:R-:W-:Y:S05]  /*4010*/  BSYNC B0 ;  /* 0x0000000000007941 */ /* 0x000fea0003800000 */
.L_x_121:
        /* <DEDUP_REMOVED lines=13> */
.L_x_124:
[----:B------:R-:W-:Y:S05]  /*40f0*/  BSYNC B0 ;  /* 0x0000000000007941 */ /* 0x000fea0003800000 */
.L_x_123:
        /* <DEDUP_REMOVED lines=13> */
.L_x_126:
[----:B------:R-:W-:Y:S05]  /*41d0*/  BSYNC B0 ;  /* 0x0000000000007941 */ /* 0x000fea0003800000 */
.L_x_125:
        /* <DEDUP_REMOVED lines=9> */
[----:B------:R-:W-:-:S13]  /*4270*/  ISETP.GT.AND P5, PT, R16, 0x40, P6 ;  /* 0x000000401000780c */ /* 0x000fda00037a4270 */
[----:B0-----:R-:W-:Y:S05]  /*4280*/  @!P5 BRA `(.L_x_128) ;  /* 0x000000000004d947 */ /* 0x001fea0003800000 */
[----:B------:R0:W5:Y:S02]  /*4290*/  LDG.E.LTC128B.U16 R56, desc[UR12][R6.64+0x50] ;  /* 0x0000500c06387981 */ /* 0x000164000c1e1520 */
.L_x_128:
[----:B------:R-:W-:Y:S05]  /*42a0*/  BSYNC B0 ;  /* 0x0000000000007941 */ /* 0x000fea0003800000 */
.L_x_127:
        /* <DEDUP_REMOVED lines=12> */
.L_x_130:
[----:B------:R-:W-:Y:S05]  /*4370*/  BSYNC B0 ;  /* 0x0000000000007941 */ /* 0x000fea0003800000 */
.L_x_129:
[----:B-----5:R-:W-:Y:S01]  /*4380*/  IMAD.U32 R3, R56, 0x10000, RZ ;  /* 0x0001000038037824 */ /* 0x020fe200078e00ff */
[----:B------:R-:W-:Y:S01]  /*4390*/  ISETP.GT.AND P6, PT, R16, 0x48, P6 ;  /* 0x000000481000780c */ /* 0x000fe200037c4270 */
[----:B------:R-:W-:Y:S02]  /*43a0*/  BSSY B0, `(.L_x_131) ;  /* 0x000000a000007945 */ /* 0x000fe40003800000 */
[----:B------:R-:W-:Y:S01]  /*43b0*/  FMUL R2, R3, R14 ;  /* 0x0000000e03027220 */ /* 0x000fe20000400000 */
[----:B------:R-:W-:-:S03]  /*43c0*/  @P5 IMAD.MOV.U32 R3, RZ, RZ, R11 ;  /* 0x000000ffff035224 */ /* 0x000fc600078e000b */
[----:B------:R-:W-:-:S05]  /*43d0*/  FFMA R2, R45, R0, R2 ;  /* 0x000000002d027223 */ /* 0x000fca0000000002 */
[----:B------:R-:W-:-:S04]  /*43e0*/  F2FP.BF16.F32.PACK_AB R2, RZ, R2 ;  /* 0x00000002ff02723e */ /* 0x000fc800000010ff */
[----:B------:R-:W-:Y:S01]  /*43f0*/  PRMT R4, R2, 0x7610, R4 ;  /* 0x0000761002047816 */ /* 0x000fe20000000004 */
[----:B------:R-:W-:-:S05]  /*4400*/  @P5 IMAD.MOV.U32 R2, RZ, RZ, R10 ;  /* 0x000000ffff025224 */ /* 0x000fca00078e000a */
[----:B------:R0:W-:Y:S01]  /*4410*/  @P5 STG.E.U16 desc[UR12][R2.64+0x52], R4 ;  /* 0x0000520402005986 */ /* 0x0001e2000c10150c */
[----:B------:R-:W-:Y:S05]  /*4420*/  @!P6 BRA `(.L_x_132) ;  /* 0x000000000004e947 */ /* 0x000fea0003800000 */
[----:B------:R0:W5:Y:S02]  /*4430*/  LDG.E.LTC128B.U16 R56, desc[UR12][R8.64+0x50] ;  /* 0x0000500c08387981 */ /* 0x000164000c1e1520 */
.L_x_132:
[----:B------:R-:W-:Y:S05]  /*4440*/  BSYNC B0 ;  /* 0x0000000000007941 */ /* 0x000fea0003800000 */
.L_x_131:
[----:B0----5:R-:W-:Y:S01]  /*4450*/  IMAD.U32 R3, R56, 0x10000, RZ ;  /* 0x0001000038037824 */ /* 0x021fe200078e00ff */
[----:B------:R-:W-:Y:S01]  /*4460*/  ISETP.GT.AND P4, PT, R16, 0x48, P4 ;  /* 0x000000481000780c */ /* 0x000fe20002784270 */
[----:B------:R-:W-:Y:S01]  /*4470*/  @P6 IMAD.MOV.U32 R2, RZ, RZ, R18 ;  /* 0x000000ffff026224 */ /* 0x000fe200078e0012 */
[----:B------:R-:W-:Y:S01]  /*4480*/  BSSY B0, `(.L_x_133) ;  /* 0x0000009000007945 */ /* 0x000fe20003800000 */
[----:B------:R-:W-:-:S04]  /*4490*/  FMUL R3, R3, R14 ;  /* 0x0000000e03037220 */ /* 0x000fc80000400000 */
[----:B------:R-:W-:-:S05]  /*44a0*/  FFMA R3, R46, R0, R3 ;  /* 0x000000002e037223 */ /* 0x000fca0000000003 */
[----:B------:R-:W-:-:S04]  /*44b0*/  F2FP.BF16.F32.PACK_AB R3, RZ, R3 ;  /* 0x00000003ff03723e */ /* 0x000fc800000010ff */
[----:B------:R-:W-:Y:S01]  /*44c0*/  PRMT R4, R3, 0x7610, R4 ;  /* 0x0000761003047816 */ /* 0x000fe20000000004 */
[----:B------:R-:W-:-:S05]  /*44d0*/  @P6 IMAD.MOV.U32 R3, RZ, RZ, R19 ;  /* 0x000000ffff036224 */ /* 0x000fca00078e0013 */
[----:B------:R0:W-:Y:S01]  /*44e0*/  @P6 STG.E.U16 desc[UR12][R2.64+0x50], R4 ;  /* 0x0000500402006986 */ /* 0x0001e2000c10150c */
[----:B------:R-:W-:Y:S05]  /*44f0*/  @!P4 BRA `(.L_x_134) ;  /* 0x000000000004c947 */ /* 0x000fea0003800000 */
[----:B------:R0:W5:Y:S02]  /*4500*/  LDG.E.LTC128B.U16 R56, desc[UR12][R8.64+0x52] ;  /* 0x0000520c08387981 */ /* 0x000164000c1e1520 */
.L_x_134:
[----:B------:R-:W-:Y:S05]  /*4510*/  BSYNC B0 ;  /* 0x0000000000007941 */ /* 0x000fea0003800000 */
.L_x_133:
[----:B0----5:R-:W-:Y:S01]  /*4520*/  IMAD.U32 R3, R56, 0x10000, RZ ;  /* 0x0001000038037824 */ /* 0x021fe200078e00ff */
        /* <DEDUP_REMOVED lines=11> */
.L_x_136:
[----:B------:R-:W-:Y:S05]  /*45e0*/  BSYNC B0 ;  /* 0x0000000000007941 */ /* 0x000fea0003800000 */
.L_x_135:
        /* <DEDUP_REMOVED lines=12> */
.L_x_138:
[----:B------:R-:W-:Y:S05]  /*46b0*/  BSYNC B0 ;  /* 0x0000000000007941 */ /* 0x000fea0003800000 */
.L_x_137:
        /* <DEDUP_REMOVED lines=12> */
.L_x_140:
[----:B------:R-:W-:Y:S05]  /*4780*/  BSYNC B0 ;  /* 0x0000000000007941 */ /* 0x000fea0003800000 */
.L_x_139:
        /* <DEDUP_REMOVED lines=12> */
.L_x_142:
[----:B------:R-:W-:Y:S05]  /*4850*/  BSYNC B0 ;  /* 0x0000000000007941 */ /* 0x000fea0003800000 */
.L_x_141:
        /* <DEDUP_REMOVED lines=12> */
.L_x_144:
[----:B------:R-:W-:Y:S05]  /*4920*/  BSYNC B0 ;  /* 0x0000000000007941 */ /* 0x000fea0003800000 */
.L_x_143:
        /* <DEDUP_REMOVED lines=12> */
.L_x_146:
[----:B------:R-:W-:Y:S05]  /*49f0*/  BSYNC B0 ;  /* 0x0000000000007941 */ /* 0x000fea0003800000 */
.L_x_145:
        /* <DEDUP_REMOVED lines=9> */
.L_x_148:
[----:B------:R-:W-:Y:S05]  /*4a90*/  BSYNC B0 ;  /* 0x0000000000007941 */ /* 0x000fea0003800000 */
.L_x_147:
[----:B-----5:R-:W-:Y:S01]  /*4aa0*/  IMAD.U32 R3, R56, 0x10000, RZ ;  /* 0x0001000038037824 */ /* 0x020fe200078e00ff */
[----:B------:R-:W-:Y:S01]  /*4ab0*/  ISETP.GT.AND P0, PT, R16, 0x48, P0 ;  /* 0x000000481000780c */ /* 0x000fe20000704270 */
[----:B0-----:R-:W-:Y:S01]  /*4ac0*/  @P1 IMAD.MOV.U32 R2, RZ, RZ, R18 ;  /* 0x000000ffff021224 */ /* 0x001fe200078e0012 */
        /* <DEDUP_REMOVED lines=9> */
.L_x_150:
[----:B------:R-:W-:Y:S05]  /*4b60*/  BSYNC B0 ;  /* 0x0000000000007941 */ /* 0x000fea0003800000 */
.L_x_149:
[----:B0----5:R-:W-:-:S04]  /*4b70*/  IMAD.U32 R3, R56, 0x10000, RZ ;  /* 0x0001000038037824 */ /* 0x021fc800078e00ff */
[----:B------:R-:W-:-:S04]  /*4b80*/  FMUL R14, R3, R14 ;  /* 0x0000000e030e7220 */ /* 0x000fc80000400000 */
[----:B------:R-:W-:Y:S01]  /*4b90*/  FFMA R14, R55, R0, R14 ;  /* 0x00000000370e7223 */ /* 0x000fe2000000000e */
[----:B------:R-:W-:Y:S06]  /*4ba0*/  @!P0 EXIT ;  /* 0x000000000000894d */ /* 0x000fec0003800000 */
[----:B------:R-:W-:-:S05]  /*4bb0*/  F2FP.BF16.F32.PACK_AB R14, RZ, R14 ;  /* 0x0000000eff0e723e */ /* 0x000fca00000010ff */
[----:B------:R-:W-:Y:S01]  /*4bc0*/  STG.E.U16 desc[UR12][R18.64+0x72], R14 ;  /* 0x0000720e12007986 */ /* 0x000fe2000c10150c */
[----:B------:R-:W-:Y:S05]  /*4bd0*/  EXIT ;  /* 0x000000000000794d */ /* 0x000fea0003800000 */
.L_x_28:
[----:B------:R-:W-:Y:S01]  /*4be0*/  ULDC.64 UR4, c[0x0][0x5c8] ;  /* 0x0001720000047ab9 */ /* 0x000fe20000000a00 */
[-C--:B------:R-:W-:Y:S01]  /*4bf0*/  FMUL R56, R56, R0.reuse ;  /* 0x0000000038387220 */ /* 0x080fe20000400000 */
[----:B------:R-:W-:Y:S01]  /*4c00*/  LEA R2, P1, R10, UR4, 0x1 ;  /* 0x000000040a027c11 */ /* 0x000fe2000f8208ff */
[----:B------:R-:W-:Y:S01]  /*4c10*/  IMAD.SHL.U32 R7, R20, 0x2, RZ ;  /* 0x0000000214077824 */ /* 0x000fe200078e00ff */
[----:B------:R-:W-:Y:S01]  /*4c20*/  ISETP.GT.AND P6, PT, R15, 0x1, PT ;  /* 0x000000010f00780c */ /* 0x000fe20003fc4270 */
[----:B------:R-:W-:Y:S01]  /*4c30*/  FMUL R57, R57, R0 ;  /* 0x0000000039397220 */ /* 0x000fe20000400000 */
[----:B------:R-:W-:Y:S01]  /*4c40*/  F2FP.BF16.F32.PACK_AB R56, RZ, R56 ;  /* 0x00000038ff38723e */ /* 0x000fe200000010ff */
[-C--:B------:R-:W-:Y:S01]  /*4c50*/  FMUL R58, R58, R0.reuse ;  /* 0x000000003a3a7220 */ /* 0x080fe20000400000 */
[----:B------:R-:W-:Y:S01]  /*4c60*/  LEA.HI.X R3, R10, UR5, R13, 0x1, P1 ;  /* 0x000000050a037c11 */ /* 0x000fe200088f0c0d */
[-C--:B------:R-:W-:Y:S01]  /*4c70*/  FMUL R59, R59, R0.reuse ;  /* 0x000000003b3b7220 */ /* 0x080fe20000400000 */
[----:B------:R-:W-:Y:S01]  /*4c80*/  ISETP.GT.AND P2, PT, R15, RZ, PT ;  /* 0x000000ff0f00720c */ /* 0x000fe20003f44270 */
[-C--:B------:R-:W-:Y:S01]  /*4c90*/  FMUL R60, R60, R0.reuse ;  /* 0x000000003c3c7220 */ /* 0x080fe20000400000 */
[C---:B------:R-:W-:Y:S01]  /*4ca0*/  ISETP.GT.AND P1, PT, R16.reuse, RZ, P6 ;  /* 0x000000ff1000720c */ /* 0x040fe20003724270 */
[----:B------:R-:W-:Y:S01]  /*4cb0*/  @P0 STG.E.U16 desc[UR12][R2.64], R56 ;  /* 0x0000003802000986 */ /* 0x000fe2000c10150c */
[----:B------:R-:W-:Y:S01]  /*4cc0*/  ISETP.GT.AND P0, PT, R16, 0x8, P2 ;  /* 0x000000081000780c */ /* 0x000fe20001704270 */
[-C--:B------:R-:W-:Y:S01]  /*4cd0*/  FMUL R61, R61, R0.reuse ;  /* 0x000000003d3d7220 */ /* 0x080fe20000400000 */
[----:B------:R-:W-:Y:S01]  /*4ce0*/  SHF.L.U64.HI R19, R20, 0x1, R19 ;  /* 0x0000000114137819 */ /* 0x000fe20000010213 */
[----:B------:R-:W-:Y:S01]  /*4cf0*/  FMUL R62, R62, R0 ;  /* 0x000000003e3e7220 */ /* 0x000fe20000400000 */
[----:B------:R-:W-:Y:S01]  /*4d00*/  IADD3 R4, P3, R7, R2, RZ ;  /* 0x0000000207047210 */ /* 0x000fe20007f7e0ff */
[-C--:B------:R-:W-:Y:S01]  /*4d10*/  FMUL R63, R63, R0.reuse ;  /* 0x000000003f3f7220 */ /* 0x080fe20000400000 */
[----:B------:R-:W-:Y:S01]  /*4d20*/  F2FP.BF16.F32.PACK_AB R57, RZ, R57 ;  /* 0x00000039ff39723e */ /* 0x000fe200000010ff */
[----:B------:R-:W-:Y:S01]  /*4d30*/  FMUL R64, R64, R0 ;  /* 0x0000000040407220 */ /* 0x000fe20000400000 */
[----:B------:R-:W-:Y:S01]  /*4d40*/  F2FP.BF16.F32.PACK_AB R58, RZ, R58 ;  /* 0x0000003aff3a723e */ /* 0x000fe200000010ff */
[----:B------:R-:W-:Y:S01]  /*4d50*/  IMAD.X R5, R19, 0x1, R3, P3 ;  /* 0x0000000113057824 */ /* 0x000fe200018e0603 */
[C---:B------:R-:W-:Y:S01]  /*4d60*/  ISETP.GT.AND P5, PT, R15.reuse, 0x8, PT ;  /* 0x000000080f00780c */ /* 0x040fe20003fa4270 */
[----:B------:R-:W-:Y:S01]  /*4d70*/  @P1 STG.E.U16 desc[UR12][R2.64+0x2], R57 ;  /* 0x0000023902001986 */ /* 0x000fe2000c10150c */
[----:B------:R-:W-:Y:S01]  /*4d80*/  ISETP.GT.AND P4, PT, R15, 0x9, PT ;  /* 0x000000090f00780c */ /* 0x000fe20003f84270 */
[-C--:B------:R-:W-:Y:S01]  /*4d90*/  FMUL R65, R65, R0.reuse ;  /* 0x0000000041417220 */ /* 0x080fe20000400000 */
[C---:B------:R-:W-:Y:S01]  /*4da0*/  ISETP.GT.AND P2, PT, R16.reuse, 0x8, P6 ;  /* 0x000000081000780c */ /* 0x040fe20003744270 */
[----:B------:R-:W-:Y:S01]  /*4db0*/  @P0 STG.E.U16 desc[UR12][R4.64], R58 ;  /* 0x0000003a04000986 */ /* 0x000fe2000c10150c */
[----:B------:R-:W-:Y:S01]  /*4dc0*/  ISETP.GT.AND P0, PT, R16, RZ, P5 ;  /* 0x000000ff1000720c */ /* 0x000fe20002f04270 */
[-C--:B------:R-:W-:Y:S01]  /*4dd0*/  FMUL R66, R66, R0.reuse ;  /* 0x0000000042427220 */ /* 0x080fe20000400000 */
[----:B------:R-:W-:Y:S01]  /*4de0*/  ISETP.GT.AND P1, PT, R16, RZ, P4 ;  /* 0x000000ff1000720c */ /* 0x000fe20002724270 */
[-C--:B------:R-:W-:Y:S01]  /*4df0*/  FMUL R67, R67, R0.reuse ;  /* 0x0000000043437220 */ /* 0x080fe20000400000 */
[----:B------:R-:W-:Y:S01]  /*4e00*/  F2FP.BF16.F32.PACK_AB R59, RZ, R59 ;  /* 0x0000003bff3b723e */ /* 0x000fe200000010ff */
[----:B------:R-:W-:Y:S01]  /*4e10*/  FMUL R68, R68, R0 ;  /* 0x0000000044447220 */ /* 0x000fe20000400000 */
[----:B------:R-:W-:Y:S01]  /*4e20*/  F2FP.BF16.F32.PACK_AB R60, RZ, R60 ;  /* 0x0000003cff3c723e */ /* 0x000fe200000010ff */
[-C--:B------:R-:W-:Y:S01]  /*4e30*/  FMUL R69, R69, R0.reuse ;  /* 0x0000000045457220 */ /* 0x080fe20000400000 */
[----:B------:R-:W-:Y:S01]  /*4e40*/  F2FP.BF16.F32.PACK_AB R61, RZ, R61 ;  /* 0x0000003dff3d723e */ /* 0x000fe200000010ff */
[-C--:B------:R-:W-:Y:S01]  /*4e50*/  FMUL R70, R70, R0.reuse ;  /* 0x0000000046467220 */ /* 0x080fe20000400000 */
[C---:B------:R-:W-:Y:S01]  /*4e60*/  SHF.L.U64.HI R9, R17.reuse, 0x1, R18 ;  /* 0x0000000111097819 */ /* 0x040fe20000010212 */
[----:B------:R-:W-:Y:S01]  /*4e70*/  IMAD.SHL.U32 R17, R17, 0x2, RZ ;  /* 0x0000000211117824 */ /* 0x000fe200078e00ff */
[----:B------:R-:W-:Y:S01]  /*4e80*/  @P2 STG.E.U16 desc[UR12][R4.64+0x2], R59 ;  /* 0x0000023b04002986 */ /* 0x000fe2000c10150c */
[----:B------:R-:W-:Y:S01]  /*4e90*/  ISETP.GT.AND P2, PT, R16, 0x8, P5 ;  /* 0x000000081000780c */ /* 0x000fe20002f44270 */
[----:B------:R-:W-:Y:S01]  /*4ea0*/  FMUL R71, R71, R0 ;  /* 0x0000000047477220 */ /* 0x000fe20000400000 */
[----:B------:R-:W-:Y:S01]  /*4eb0*/  ISETP.GT.AND P3, PT, R15, 0x10, PT ;  /* 0x000000100f00780c */ /* 0x000fe20003f64270 */
[----:B------:R-:W-:Y:S01]  /*4ec0*/  @P0 STG.E.U16 desc[UR12][R2.64+0x10], R60 ;  /* 0x0000103c02000986 */ /* 0x000fe2000c10150c */
[----:B------:R-:W-:Y:S01]  /*4ed0*/  F2FP.BF16.F32.PACK_AB R62, RZ, R62 ;  /* 0x0000003eff3e723e */ /* 0x000fe200000010ff */
[----:B------:R-:W-:Y:S01]  /*4ee0*/  FMUL R72, R72, R0 ;  /* 0x0000000048487220 */ /* 0x000fe20000400000 */
[----:B------:R-:W-:Y:S01]  /*4ef0*/  F2FP.BF16.F32.PACK_AB R63, RZ, R63 ;  /* 0x0000003fff3f723e */ /* 0x000fe200000010ff */
[----:B------:R-:W-:Y:S01]  /*4f00*/  @P1 STG.E.U16 desc[UR12][R2.64+0x12], R61 ;  /* 0x0000123d02001986 */ /* 0x000fe2000c10150c */
[----:B------:R-:W-:Y:S01]  /*4f10*/  IADD3 R6, P0, P1, R17, R2, R7 ;  /* 0x0000000211067210 */ /* 0x000fe2000791e007 */
[----:B------:R-:W-:Y:S01]  /*4f20*/  FMUL R73, R73, R0 ;  /* 0x0000000049497220 */ /* 0x000fe20000400000 */
[----:B------:R-:W-:Y:S01]  /*4f30*/  F2FP.BF16.F32.PACK_AB R64, RZ, R64 ;  /* 0x00000040ff40723e */ /* 0x000fe200000010ff */
[-C--:B------:R-:W-:Y:S01]  /*4f40*/  FMUL R74, R74, R0.reuse ;  /* 0x000000004a4a7220 */ /* 0x080fe20000400000 */
[----:B------:R-:W-:Y:S01]  /*4f50*/  IADD3.X R7, R9, R3, R19, P0, P1 ;  /* 0x0000000309077210 */ /* 0x000fe200007e2413 */
[----:B------:R-:W-:Y:S01]  /*4f60*/  @P2 STG.E.U16 desc[UR12][R4.64+0x10], R62 ;  /* 0x0000103e04002986 */ /* 0x000fe2000c10150c */
[C---:B------:R-:W-:Y:S01]  /*4f70*/  ISETP.GT.AND P1, PT, R16.reuse, 0x8, P4 ;  /* 0x000000081000780c */ /* 0x040fe20002724270 */
[-C--:B------:R-:W-:Y:S01]  /*4f80*/  FMUL R75, R75, R0.reuse ;  /* 0x000000004b4b7220 */ /* 0x080fe20000400000 */
[----:B------:R-:W-:Y:S01]  /*4f90*/  ISETP.GT.AND P0, PT, R16, RZ, P3 ;  /* 0x000000ff1000720c */ /* 0x000fe20001f04270 */
[-C--:B------:R-:W-:Y:S01]  /*4fa0*/  FMUL R76, R76, R0.reuse ;  /* 0x000000004c4c7220 */ /* 0x080fe20000400000 */
[----:B------:R-:W-:Y:S01]  /*4fb0*/  ISETP.GT.AND P2, PT, R15, 0x11, PT ;  /* 0x000000110f00780c */ /* 0x000fe20003f44270 */
[-C--:B------:R-:W-:Y:S01]  /*4fc0*/  FMUL R77, R77, R0.reuse ;  /* 0x000000004d4d7220 */ /* 0x080fe20000400000 */
[----:B------:R-:W-:Y:S01]  /*4fd0*/  F2FP.BF16.F32.PACK_AB R65, RZ, R65 ;  /* 0x00000041ff41723e */ /* 0x000fe200000010ff */
[----:B------:R-:W-:Y:S01]  /*4fe0*/  FMUL R78, R78, R0 ;  /* 0x000000004e4e7220 */ /* 0x000fe20000400000 */
[----:B------:R-:W-:Y:S01]  /*4ff0*/  F2FP.BF16.F32.PACK_AB R66, RZ, R66 ;  /* 0x00000042ff42723e */ /* 0x000fe200000010ff */
[-C--:B------:R-:W-:Y:S01]  /*5000*/  FMUL R79, R79, R0.reuse ;  /* 0x000000004f4f7220 */ /* 0x080fe20000400000 */
[----:B------:R-:W-:Y:S01]  /*5010*/  F2FP.BF16.F32.PACK_AB R67, RZ, R67 ;  /* 0x00000043ff43723e */ /* 0x000fe200000010ff */
[----:B------:R-:W-:Y:S01]  /*5020*/  FMUL R80, R80, R0 ;  /* 0x0000000050507220 */ /* 0x000fe20000400000 */
[----:B------:R-:W-:Y:S01]  /*5030*/  F2FP.BF16.F32.PACK_AB R68, RZ, R68 ;  /* 0x00000044ff44723e */ /* 0x000fe200000010ff */
[----:B------:R-:W-:Y:S01]  /*5040*/  @P1 STG.E.U16 desc[UR12][R4.64+0x12], R63 ;  /* 0x0000123f04001986 */ /* 0x000fe2000c10150c */
[----:B------:R-:W-:Y:S01]  /*5050*/  ISETP.GT.AND P1, PT, R15, 0x19, PT ;  /* 0x000000190f00780c */ /* 0x000fe20003f24270 */
[-C--:B------:R-:W-:Y:S01]  /*5060*/  FMUL R81, R81, R0.reuse ;  /* 0x0000000051517220 */ /* 0x080fe20000400000 */
[----:B------:R-:W-:Y:S01]  /*5070*/  F2FP.BF16.F32.PACK_AB R69, RZ, R69 ;  /* 0x00000045ff45723e */ /* 0x000fe200000010ff */
[----:B------:R-:W-:Y:S01]  /*5080*/  @P0 STG.E.U16 desc[UR12][R2.64+0x20], R64 ;  /* 0x0000204002000986 */ /* 0x000fe2000c10150c */
[----:B------:R-:W-:Y:S01]  /*5090*/  ISETP.GT.AND P0, PT, R16, RZ, P2 ;  /* 0x000000ff1000720c */ /* 0x000fe20001704270 */
[----:B------:R-:W-:Y:S01]  /*50a0*/  FMUL R82, R82, R0 ;  /* 0x0000000052527220 */ /* 0x000fe20000400000 */
[----:B------:R-:W-:Y:S01]  /*50b0*/  F2FP.BF16.F32.PACK_AB R70, RZ, R70 ;  /* 0x00000046ff46723e */ /* 0x000fe200000010ff */
        /* <DEDUP_REMOVED lines=10> */
[----:B------:R-:W-:Y:S01]  /*5160*/  @P0 STG.E.U16 desc[UR12][R2.64+0x22], R65 ;  /* 0x0000224102000986 */ /* 0x000fe2000c10150c */
[----:B------:R-:W-:Y:S01]  /*5170*/  ISETP.GT.AND P0, PT, R16, 0x8, P3 ;  /* 0x000000081000780c */ /* 0x000fe20001f04270 */
[-C--:B------:R-:W-:Y:S01]  /*5180*/  FMUL R24, R24, R0.reuse ;  /* 0x0000000018187220 */ /* 0x080fe20000400000 */
[----:B------:R-:W-:Y:S01]  /*5190*/  ISETP.GT.AND P5, PT, R15, 0x28, PT ;  /* 0x000000280f00780c */ /* 0x000fe20003fa4270 */
        /* <DEDUP_REMOVED lines=8> */
[-C--:B------:R-:W-:Y:S01]  /*5220*/  FMUL R29, R29, R0.reuse ;  /* 0x000000001d1d7220 */ /* 0x080fe20000400000 */
[C---:B------:R-:W-:Y:S01]  /*5230*/  ISETP.GT.AND P4, PT, R15.reuse, 0x30, PT ;  /* 0x000000300f00780c */ /* 0x040fe20003f84270 */
[----:B------:R-:W-:Y:S01]  /*5240*/  @P0 STG.E.U16 desc[UR12][R4.64+0x20], R66 ;  /* 0x0000204204000986 */ /* 0x000fe2000c10150c */
[----:B------:R-:W-:Y:S01]  /*5250*/  ISETP.GT.AND P0, PT, R16, 0x8, P2 ;  /* 0x000000081000780c */ /* 0x000fe20001704270 */
[-C--:B------:R-:W-:Y:S01]  /*5260*/  FMUL R30, R30, R0.reuse ;  /* 0x000000001e1e7220 */ /* 0x080fe20000400000 */
[----:B------:R-:W-:Y:S01]  /*5270*/  ISETP.GT.AND P2, PT, R15, 0x18, PT ;  /* 0x000000180f00780c */ /* 0x000fe20003f44270 */
[----:B------:R-:W-:Y:S01]  /*5280*/  FMUL R31, R31, R0 ;  /* 0x000000001f1f7220 */ /* 0x000fe20000400000 */
[----:B------:R-:W-:Y:S01]  /*5290*/  F2FP.BF16.F32.PACK_AB R80, RZ, R80 ;  /* 0x00000050ff50723e */ /* 0x000fe200000010ff */
        /* <DEDUP_REMOVED lines=8> */
[----:B------:R-:W-:Y:S01]  /*5320*/  @P0 STG.E.U16 desc[UR12][R4.64+0x22], R67 ;  /* 0x0000224304000986 */ /* 0x000fe2000c10150c */
[----:B------:R-:W-:Y:S01]  /*5330*/  ISETP.GT.AND P0, PT, R16, RZ, P2 ;  /* 0x000000ff1000720c */ /* 0x000fe20001704270 */
[----:B------:R-:W-:Y:S01]  /*5340*/  FMUL R36, R36, R0 ;  /* 0x0000000024247220 */ /* 0x000fe20000400000 */
[----:B------:R-:W-:Y:S01]  /*5350*/  F2FP.BF16.F32.PACK_AB R84, RZ, R84 ;  /* 0x00000054ff54723e */ /* 0x000fe200000010ff */
[-C--:B------:R-:W-:Y:S01]  /*5360*/  FMUL R37, R37, R0.reuse ;  /* 0x0000000025257220 */ /* 0x080fe20000400000 */
[----:B------:R-:W-:Y:S01]  /*5370*/  P2R R12, PR, RZ, 0x20 ;  /* 0x00000020ff0c7803 */ /* 0x000fe20000000000 */
        /* <DEDUP_REMOVED lines=9> */
[----:B------:R-:W-:Y:S01]  /*5410*/  ISETP.GT.AND P0, PT, R16, RZ, P1 ;  /* 0x000000ff1000720c */ /* 0x000fe20000f04270 */
        /* <DEDUP_REMOVED lines=13> */
[----:B------:R-:W-:Y:S01]  /*54f0*/  ISETP.GT.AND P0, PT, R16, 0x8, P2 ;  /* 0x000000081000780c */ /* 0x000fe20001704270 */
        /* <DEDUP_REMOVED lines=17> */
[----:B------:R-:W-:-:S02]  /*5610*/  F2FP.BF16.F32.PACK_AB R36, RZ, R36 ;  /* 0x00000024ff24723e */ /* 0x000fc400000010ff */
[----:B------:R-:W-:Y:S02]  /*5620*/  F2FP.BF16.F32.PACK_AB R37, RZ, R37 ;  /* 0x00000025ff25723e */ /* 0x000fe400000010ff */
[----:B------:R-:W-:Y:S02]  /*5630*/  F2FP.BF16.F32.PACK_AB R38, RZ, R38 ;  /* 0x00000026ff26723e */ /* 0x000fe400000010ff */
[----:B------:R-:W-:Y:S02]  /*5640*/  F2FP.BF16.F32.PACK_AB R39, RZ, R39 ;  /* 0x00000027ff27723e */ /* 0x000fe400000010ff */
[----:B------:R-:W-:Y:S01]  /*5650*/  F2FP.BF16.F32.PACK_AB R40, RZ, R40 ;  /* 0x00000028ff28723e */ /* 0x000fe200000010ff */
[----:B------:R-:W-:Y:S01]  /*5660*/  @P0 STG.E.U16 desc[UR12][R4.64+0x32], R71 ;  /* 0x0000324704000986 */ /* 0x000fe2000c10150c */
[----:B------:R-:W-:Y:S02]  /*5670*/  ISETP.GT.AND P0, PT, R16, RZ, P2 ;  /* 0x000000ff1000720c */ /* 0x000fe40001704270 */
[----:B------:R-:W-:-:S02]  /*5680*/  F2FP.BF16.F32.PACK_AB R41, RZ, R41 ;  /* 0x00000029ff29723e */ /* 0x000fc400000010ff */
[----:B------:R-:W-:Y:S02]  /*5690*/  F2FP.BF16.F32.PACK_AB R42, RZ, R42 ;  /* 0x0000002aff2a723e */ /* 0x000fe400000010ff */
[----:B------:R-:W-:Y:S02]  /*56a0*/  F2FP.BF16.F32.PACK_AB R43, RZ, R43 ;  /* 0x0000002bff2b723e */ /* 0x000fe400000010ff */
[----:B------:R-:W-:Y:S02]  /*56b0*/  F2FP.BF16.F32.PACK_AB R44, RZ, R44 ;  /* 0x0000002cff2c723e */ /* 0x000fe400000010ff */
[----:B------:R-:W-:Y:S02]  /*56c0*/  F2FP.BF16.F32.PACK_AB R45, RZ, R45 ;  /* 0x0000002dff2d723e */ /* 0x000fe400000010ff */
[----:B------:R-:W-:Y:S01]  /*56d0*/  F2FP.BF16.F32.PACK_AB R46, RZ, R46 ;  /* 0x0000002eff2e723e */ /* 0x000fe200000010ff */
[----:B------:R-:W-:Y:S01]  /*56e0*/  @P0 STG.E.U16 desc[UR12][R2.64+0x40], R72 ;  /* 0x0000404802000986 */ /* 0x000fe2000c10150c */
[----:B------:R-:W-:-:S02]  /*56f0*/  ISETP.GT.AND P0, PT, R16, RZ, P1 ;  /* 0x000000ff1000720c */ /* 0x000fc40000f04270 */
[----:B------:R-:W-:Y:S02]  /*5700*/  F2FP.BF16.F32.PACK_AB R47, RZ, R47 ;  /* 0x0000002fff2f723e */ /* 0x000fe400000010ff */
[----:B------:R-:W-:Y:S02]  /*5710*/  F2FP.BF16.F32.PACK_AB R48, RZ, R48 ;  /* 0x00000030ff30723e */ /* 0x000fe400000010ff */
[----:B------:R-:W-:Y:S02]  /*5720*/  F2FP.BF16.F32.PACK_AB R49, RZ, R49 ;  /* 0x00000031ff31723e */ /* 0x000fe400000010ff */
[----:B------:R-:W-:Y:S02]  /*5730*/  F2FP.BF16.F32.PACK_AB R50, RZ, R50 ;  /* 0x00000032ff32723e */ /* 0x000fe400000010ff */
[----:B------:R-:W-:Y:S02]  /*5740*/  F2FP.BF16.F32.PACK_AB R51, RZ, R51 ;  /* 0x00000033ff33723e */ /* 0x000fe400000010ff */
[----:B------:R-:W-:Y:S01]  /*5750*/  F2FP.BF16.F32.PACK_AB R52, RZ, R52 ;  /* 0x00000034ff34723e */ /* 0x000fe200000010ff */
[----:B------:R-:W-:Y:S01]  /*5760*/  @P0 STG.E.U16 desc[UR12][R2.64+0x42], R73 ;  /* 0x0000424902000986 */ /* 0x000fe2000c10150c */
[----:B------:R-:W-:-:S02]  /*5770*/  ISETP.GT.AND P0, PT, R16, 0x8, P2 ;  /* 0x000000081000780c */ /* 0x000fc40001704270 */
[----:B------:R-:W-:Y:S02]  /*5780*/  ISETP.GT.AND P2, PT, R15, 0x38, PT ;  /* 0x000000380f00780c */ /* 0x000fe40003f44270 */
[----:B------:R-:W-:Y:S02]  /*5790*/  F2FP.BF16.F32.PACK_AB R53, RZ, R53 ;  /* 0x00000035ff35723e */ /* 0x000fe400000010ff */
[----:B------:R-:W-:-:S07]  /*57a0*/  F2FP.BF16.F32.PACK_AB R54, RZ, R54 ;  /* 0x00000036ff36723e */ /* 0x000fce00000010ff */
[----:B------:R-:W-:Y:S01]  /*57b0*/  @P0 STG.E.U16 desc[UR12][R4.64+0x40], R74 ;  /* 0x0000404a04000986 */ /* 0x000fe2000c10150c */
[----:B------:R-:W-:-:S13]  /*57c0*/  ISETP.GT.AND P0, PT, R16, 0x8, P1 ;  /* 0x000000081000780c */ /* 0x000fda0000f04270 */
[----:B------:R-:W-:Y:S01]  /*57d0*/  @P0 STG.E.U16 desc[UR12][R4.64+0x42], R75 ;  /* 0x0000424b04000986 */ /* 0x000fe2000c10150c */
[----:B------:R-:W-:-:S13]  /*57e0*/  ISETP.GT.AND P0, PT, R16, RZ, P5 ;  /* 0x000000ff1000720c */ /* 0x000fda0002f04270 */
[----:B------:R-:W-:Y:S01]  /*57f0*/  @P0 STG.E.U16 desc[UR12][R2.64+0x50], R76 ;  /* 0x0000504c02000986 */ /* 0x000fe2000c10150c */
[----:B------:R-:W-:-:S04]  /*5800*/  ISETP.GT.AND P0, PT, R15, 0x29, PT ;  /* 0x000000290f00780c */ /* 0x000fc80003f04270 */
[----:B------:R-:W-:Y:S02]  /*5810*/  ISETP.GT.AND P1, PT, R16, RZ, P0 ;  /* 0x000000ff1000720c */ /* 0x000fe40000724270 */
[----:B------:R-:W-:-:S11]  /*5820*/  P2R R13, PR, RZ, 0x1 ;  /* 0x00000001ff0d7803 */ /* 0x000fd60000000000 */
[----:B------:R-:W-:Y:S01]  /*5830*/  @P1 STG.E.U16 desc[UR12][R2.64+0x52], R77 ;  /* 0x0000524d02001986 */ /* 0x000fe2000c10150c */
[----:B------:R-:W-:-:S13]  /*5840*/  ISETP.GT.AND P1, PT, R16, 0x8, P5 ;  /* 0x000000081000780c */ /* 0x000fda0002f24270 */
[----:B------:R-:W-:Y:S01]  /*5850*/  @P1 STG.E.U16 desc[UR12][R4.64+0x50], R78 ;  /* 0x0000504e04001986 */ /* 0x000fe2000c10150c */
[C---:B------:R-:W-:Y:S02]  /*5860*/  ISETP.GT.AND P1, PT, R16.reuse, 0x8, P0 ;  /* 0x000000081000780c */ /* 0x040fe40000724270 */
[----:B------:R-:W-:-:S11]  /*5870*/  ISETP.GT.AND P0, PT, R16, 0x8, P2 ;  /* 0x000000081000780c */ /* 0x000fd60001704270 */
[----:B------:R-:W-:Y:S01]  /*5880*/  @P1 STG.E.U16 desc[UR12][R4.64+0x52], R79 ;  /* 0x0000524f04001986 */ /* 0x000fe2000c10150c */
[----:B------:R-:W-:-:S13]  /*5890*/  ISETP.GT.AND P1, PT, R16, RZ, P4 ;  /* 0x000000ff1000720c */ /* 0x000fda0002724270 */
[----:B------:R-:W-:Y:S01]  /*58a0*/  @P1 STG.E.U16 desc[UR12][R2.64+0x60], R80 ;  /* 0x0000605002001986 */ /* 0x000fe2000c10150c */
[----:B------:R-:W-:-:S13]  /*58b0*/  ISETP.GT.AND P1, PT, R16, RZ, P3 ;  /* 0x000000ff1000720c */ /* 0x000fda0001f24270 */
[----:B------:R-:W-:Y:S01]  /*58c0*/  @P1 STG.E.U16 desc[UR12][R2.64+0x62], R81 ;  /* 0x0000625102001986 */ /* 0x000fe2000c10150c */
[----:B------:R-:W-:-:S13]  /*58d0*/  ISETP.GT.AND P1, PT, R16, 0x8, P4 ;  /* 0x000000081000780c */ /* 0x000fda0002724270 */
[----:B------:R-:W-:Y:S01]  /*58e0*/  @P1 STG.E.U16 desc[UR12][R4.64+0x60], R82 ;  /* 0x0000605204001986 */ /* 0x000fe2000c10150c */
[----:B------:R-:W-:-:S13]  /*58f0*/  ISETP.GT.AND P1, PT, R16, 0x8, P3 ;  /* 0x000000081000780c */ /* 0x000fda0001f24270 */
[----:B------:R-:W-:Y:S01]  /*5900*/  @P1 STG.E.U16 desc[UR12][R4.64+0x62], R83 ;  /* 0x0000625304001986 */ /* 0x000fe2000c10150c */
[----:B------:R-:W-:-:S05]  /*5910*/  IADD3 R10, P1, R17, R4, RZ ;  /* 0x00000004110a7210 */ /* 0x000fca0007f3e0ff */
[----:B------:R-:W-:Y:S01]  /*5920*/  IMAD.X R11, R9, 0x1, R5, P1 ;  /* 0x00000001090b7824 */ /* 0x000fe200008e0605 */
[----:B------:R-:W-:-:S13]  /*5930*/  ISETP.GT.AND P1, PT, R16, RZ, P2 ;  /* 0x000000ff1000720c */ /* 0x000fda0001724270 */
[----:B------:R-:W-:Y:S01]  /*5940*/  @P1 STG.E.U16 desc[UR12][R2.64+0x70], R84 ;  /* 0x0000705402001986 */ /* 0x000fe2000c10150c */
[----:B------:R-:W-:-:S05]  /*5950*/  IADD3 R8, P1, R17, R2, RZ ;  /* 0x0000000211087210 */ /* 0x000fca0007f3e0ff */
[----:B------:R-:W-:Y:S01]  /*5960*/  IMAD.X R9, R9, 0x1, R3, P1 ;  /* 0x0000000109097824 */ /* 0x000fe200008e0603 */
[----:B------:R-:W-:-:S04]  /*5970*/  ISETP.GT.AND P1, PT, R15, 0x39, PT ;  /* 0x000000390f00780c */ /* 0x000fc80003f24270 */
[----:B------:R-:W-:-:S13]  /*5980*/  ISETP.GT.AND P5, PT, R16, RZ, P1 ;  /* 0x000000ff1000720c */ /* 0x000fda0000fa4270 */
[----:B------:R0:W-:Y:S01]  /*5990*/  @P5 STG.E.U16 desc[UR12][R2.64+0x72], R85 ;  /* 0x0000725502005986 */ /* 0x0001e2000c10150c */
[----:B------:R-:W-:-:S03]  /*59a0*/  ISETP.GT.AND P5, PT, R15, RZ, PT ;  /* 0x000000ff0f00720c */ /* 0x000fc60003fa4270 */
[----:B------:R-:W-:Y:S01]  /*59b0*/  @P0 STG.E.U16 desc[UR12][R4.64+0x70], R86 ;  /* 0x0000705604000986 */ /* 0x000fe2000c10150c */
[----:B------:R-:W-:-:S13]  /*59c0*/  ISETP.GT.AND P0, PT, R16, 0x8, P1 ;  /* 0x000000081000780c */ /* 0x000fda0000f04270 */
[----:B------:R-:W-:Y:S01]  /*59d0*/  @P0 STG.E.U16 desc[UR12][R4.64+0x72], R87 ;  /* 0x0000725704000986 */ /* 0x000fe2000c10150c */
[C---:B------:R-:W-:Y:S02]  /*59e0*/  ISETP.GT.AND P0, PT, R16.reuse, 0x40, P5 ;  /* 0x000000401000780c */ /* 0x040fe40002f04270 */
[----:B------:R-:W-:-:S11]  /*59f0*/  ISETP.GT.AND P5, PT, R16, 0x48, P5 ;  /* 0x000000481000780c */ /* 0x000fd60002fa4270 */
[----:B------:R-:W-:Y:S01]  /*5a00*/  @P0 STG.E.U16 desc[UR12][R8.64], R24 ;  /* 0x0000001808000986 */ /* 0x000fe2000c10150c */
[C---:B------:R-:W-:Y:S02]  /*5a10*/  ISETP.GT.AND P0, PT, R16.reuse, 0x40, P6 ;  /* 0x000000401000780c */ /* 0x040fe40003704270 */
[----:B------:R-:W-:-:S11]  /*5a20*/  ISETP.GT.AND P6, PT, R16, 0x48, P6 ;  /* 0x000000481000780c */ /* 0x000fd600037c4270 */
[----:B0-----:R-:W-:Y:S02]  /*5a30*/  @P0 IMAD.MOV.U32 R2, RZ, RZ, R8 ;  /* 0x000000ffff020224 */ /* 0x001fe400078e0008 */
[----:B------:R-:W-:-:S05]  /*5a40*/  @P0 IMAD.MOV.U32 R3, RZ, RZ, R9 ;  /* 0x000000ffff030224 */ /* 0x000fca00078e0009 */
[----:B------:R0:W-:Y:S01]  /*5a50*/  @P0 STG.E.U16 desc[UR12][R2.64+0x2], R25 ;  /* 0x0000021902000986 */ /* 0x0001e2000c10150c */
[----:B------:R-:W-:-:S03]  /*5a60*/  ISETP.NE.AND P0, PT, R13, RZ, PT ;  /* 0x000000ff0d00720c */ /* 0x000fc60003f05270 */
[----:B------:R-:W-:Y:S01]  /*5a70*/  @P5 STG.E.U16 desc[UR12][R10.64], R26 ;  /* 0x0000001a0a005986 */ /* 0x000fe2000c10150c */
[----:B------:R-:W-:-:S03]  /*5a80*/  ISETP.NE.AND P5, PT, R12, RZ, PT ;  /* 0x000000ff0c00720c */ /* 0x000fc60003fa5270 */
[----:B------:R-:W-:Y:S01]  /*5a90*/  @P6 STG.E.U16 desc[UR12][R10.64+0x2], R27 ;  /* 0x0000021b0a006986 */ /* 0x000fe2000c10150c */
[----:B------:R-:W-:-:S04]  /*5aa0*/  ISETP.GT.AND P6, PT, R15, 0x8, PT ;  /* 0x000000080f00780c */ /* 0x000fc80003fc4270 */
[----:B------:R-:W-:-:S13]  /*5ab0*/  ISETP.GT.AND P6, PT, R16, 0x40, P6 ;  /* 0x000000401000780c */ /* 0x000fda00037c4270 */
[----:B0-----:R-:W-:Y:S02]  /*5ac0*/  @P6 IMAD.MOV.U32 R2, RZ, RZ, R8 ;  /* 0x000000ffff026224 */ /* 0x001fe400078e0008 */
[----:B------:R-:W-:-:S05]  /*5ad0*/  @P6 IMAD.MOV.U32 R3, RZ, RZ, R9 ;  /* 0x000000ffff036224 */ /* 0x000fca00078e0009 */
[----:B------:R0:W-:Y:S01]  /*5ae0*/  @P6 STG.E.U16 desc[UR12][R2.64+0x10], R28 ;  /* 0x0000101c02006986 */ /* 0x0001e2000c10150c */
[----:B------:R-:W-:-:S04]  /*5af0*/  ISETP.GT.AND P6, PT, R15, 0x9, PT ;  /* 0x000000090f00780c */ /* 0x000fc80003fc4270 */
[----:B------:R-:W-:-:S13]  /*5b00*/  ISETP.GT.AND P6, PT, R16, 0x40, P6 ;  /* 0x000000401000780c */ /* 0x000fda00037c4270 */
[----:B0-----:R-:W-:Y:S02]  /*5b10*/  @P6 IMAD.MOV.U32 R2, RZ, RZ, R8 ;  /* 0x000000ffff026224 */ /* 0x001fe400078e0008 */
[----:B------:R-:W-:-:S05]  /*5b20*/  @P6 IMAD.MOV.U32 R3, RZ, RZ, R9 ;  /* 0x000000ffff036224 */ /* 0x000fca00078e0009 */
[----:B------:R0:W-:Y:S01]  /*5b30*/  @P6 STG.E.U16 desc[UR12][R2.64+0x12], R29 ;  /* 0x0000121d02006986 */ /* 0x0001e2000c10150c */
[----:B------:R-:W-:-:S04]  /*5b40*/  ISETP.GT.AND P6, PT, R15, 0x8, PT ;  /* 0x000000080f00780c */ /* 0x000fc80003fc4270 */
[----:B------:R-:W-:-:S13]  /*5b50*/  ISETP.GT.AND P6, PT, R16, 0x48, P6 ;  /* 0x000000481000780c */ /* 0x000fda00037c4270 */
        /* <DEDUP_REMOVED lines=66> */
[C---:B------:R-:W-:Y:S02]  /*5f80*/  ISETP.GT.AND P6, PT, R16.reuse, 0x40, P5 ;  /* 0x000000401000780c */ /* 0x040fe40002fc4270 */
[----:B------:R-:W-:-:S11]  /*5f90*/  ISETP.GT.AND P5, PT, R16, 0x48, P5 ;  /* 0x000000481000780c */ /* 0x000fd60002fa4270 */
        /* <DEDUP_REMOVED lines=9> */
[----:B------:R-:W-:Y:S01]  /*6030*/  ISETP.GT.AND P4, PT, R16, 0x48, P4 ;  /* 0x000000481000780c */ /* 0x000fe20002784270 */
        /* <DEDUP_REMOVED lines=17> */
[----:B------:R0:W-:Y:S02]  /*6150*/  @P0 STG.E.U16 desc[UR12][R2.64+0x62], R49 ;  /* 0x0000623102000986 */ /* 0x0001e4000c10150c */
        /* <DEDUP_REMOVED lines=8> */
[----:B------:R0:W-:Y:S04]  /*61e0*/  @P6 STG.E.U16 desc[UR12][R2.64+0x70], R52 ;  /* 0x0000703402006986 */ /* 0x0001e8000c10150c */
[----:B------:R1:W-:Y:S01]  /*61f0*/  @P5 STG.E.U16 desc[UR12][R8.64+0x72], R53 ;  /* 0x0000723508005986 */ /* 0x0003e2000c10150c */
[----:B0-----:R-:W-:Y:S02]  /*6200*/  @P2 IMAD.MOV.U32 R2, RZ, RZ, R6 ;  /* 0x000000ffff022224 */ /* 0x001fe400078e0006 */
[----:B------:R-:W-:-:S05]  /*6210*/  @P2 IMAD.MOV.U32 R3, RZ, RZ, R7 ;  /* 0x000000ffff032224 */ /* 0x000fca00078e0007 */
[----:B------:R1:W-:Y:S01]  /*6220*/  @P2 STG.E.U16 desc[UR12][R2.64+0x70], R54 ;  /* 0x0000703602002986 */ /* 0x0003e2000c10150c */
[----:B------:R-:W-:Y:S05]  /*6230*/  @!P1 EXIT ;  /* 0x000000000000994d */ /* 0x000fea0003800000 */
[----:B------:R-:W-:-:S05]  /*6240*/  F2FP.BF16.F32.PACK_AB R0, RZ, R0 ;  /* 0x00000000ff00723e */ /* 0x000fca00000010ff */
[----:B------:R-:W-:Y:S01]  /*6250*/  STG.E.U16 desc[UR12][R6.64+0x72], R0 ;  /* 0x0000720006007986 */ /* 0x000fe2000c10150c */
[----:B------:R-:W-:Y:S05]  /*6260*/  EXIT ;  /* 0x000000000000794d */ /* 0x000fea0003800000 */
.L_x_14:
[----:B------:R-:W-:-:S13]  /*6270*/  ISETP.NE.AND P0, PT, R8, RZ, PT ;  /* 0x000000ff0800720c */ /* 0x000fda0003f05270 */
[----:B------:R-:W-:Y:S05]  /*6280*/  @P0 EXIT ;  /* 0x000000000000094d */ /* 0x000fea0003800000 */
[----:B------:R-:W-:-:S13]  /*6290*/  ELECT P0, URZ, PT ;  /* 0x00000000003f782f */ /* 0x000fda0003800000 */
[----:B------:R-:W-:Y:S05]  /*62a0*/  @!P0 BRA `(.L_x_151) ;  /* 0x0000000400c48947 */ /* 0x000fea0003800000 */
[----:B------:R-:W-:-:S13]  /*62b0*/  ISETP.GE.AND P0, PT, R5, 0x1, PT ;  /* 0x000000010500780c */ /* 0x000fda0003f06270 */
[----:B------:R-:W-:Y:S05]  /*62c0*/  @!P0 BRA `(.L_x_151) ;  /* 0x0000000400bc8947 */ /* 0x000fea0003800000 */
[----:B----45:R-:W0:Y:S01]  /*62d0*/  S2R R14, SR_CgaCtaId ;  /* 0x00000000000e7919 */ /* 0x030e220000008800 */
[----:B------:R-:W-:Y:S01]  /*62e0*/  IMAD.SHL.U32 R20, R11, 0x80, RZ ;  /* 0x000000800b147824 */ /* 0x000fe200078e00ff */
[----:B------:R-:W-:Y:S01]  /*62f0*/  ULDC UR4, c[0x0][0x384] ;  /* 0x0000e10000047ab9 */ /* 0x000fe20000000800 */
[----:B------:R-:W-:Y:S01]  /*6300*/  IMAD R0, R16, R17, RZ ;  /* 0x0000001110007224 */ /* 0x000fe200078e02ff */
[----:B------:R-:W-:Y:S01]  /*6310*/  LOP3.LUT P0, RZ, R10, 0x1f, RZ, 0xc0, !PT ;  /* 0x0000001f0aff7812 */ /* 0x000fe2000780c0ff */
[----:B------:R-:W-:Y:S01]  /*6320*/  IMAD.HI.U32 R4, R20, UR4, RZ ;  /* 0x0000000414047c27 */ /* 0x000fe2000f8e00ff */
[----:B------:R-:W-:Y:S01]  /*6330*/  ULDC UR5, c[0x0][0x388] ;  /* 0x0000e20000057ab9 */ /* 0x000fe20000000800 */
[C---:B------:R-:W-:Y:S02]  /*6340*/  ISETP.NE.AND P1, PT, R13.reuse, RZ, PT ;  /* 0x000000ff0d00720c */ /* 0x040fe40003f25270 */
[----:B------:R-:W-:Y:S01]  /*6350*/  CS2R R10, SRZ ;  /* 0x00000000000a7805 */ /* 0x000fe2000001ff00 */
[----:B------:R-:W-:Y:S01]  /*6360*/  IMAD.SHL.U32 R21, R12, 0x40, RZ ;  /* 0x000000400c157824 */ /* 0x000fe200078e00ff */
[----:B------:R-:W-:Y:S01]  /*6370*/  ISETP.NE.OR P0, PT, R13, RZ, !P0 ;  /* 0x000000ff0d00720c */ /* 0x000fe20004705670 */
[----:B------:R-:W-:Y:S01]  /*6380*/  IMAD R8, R7, R0, 0x1 ;  /* 0x0000000107087424 */ /* 0x000fe200078e0200 */
[----:B------:R-:W-:Y:S01]  /*6390*/  LOP3.LUT R23, R3, 0x2, RZ, 0xfc, !PT ;  /* 0x0000000203177812 */ /* 0x000fe200078efcff */
[----:B------:R-:W-:Y:S01]  /*63a0*/  IMAD.MOV.U32 R6, RZ, RZ, 0x1 ;  /* 0x00000001ff067424 */ /* 0x000fe200078e00ff */
[----:B------:R-:W-:Y:S01]  /*63b0*/  SHF.R.U32.HI R4, RZ, UR5, R4 ;  /* 0x00000005ff047c19 */ /* 0x000fe20008011604 */
[----:B------:R-:W-:-:S02]  /*63c0*/  IMAD.MOV.U32 R9, RZ, RZ, RZ ;  /* 0x000000ffff097224 */ /* 0x000fc400078e00ff */
[----:B------:R-:W-:Y:S02]  /*63d0*/  IMAD.MOV.U32 R12, RZ, RZ, RZ ;  /* 0x000000ffff0c7224 */ /* 0x000fe400078e00ff */
[C---:B0-----:R-:W-:Y:S02]  /*63e0*/  IMAD.SHL.U32 R2, R14.reuse, 0x400, RZ ;  /* 0x000004000e027824 */ /* 0x041fe400078e00ff */
[----:B------:R-:W-:-:S03]  /*63f0*/  IMAD.SHL.U32 R0, R14, 0x10, RZ ;  /* 0x000000100e007824 */ /* 0x000fc600078e00ff */
[----:B------:R-:W-:-:S07]  /*6400*/  LOP3.LUT R2, R2, 0x400, RZ, 0xc0, !PT ;  /* 0x0000040002027812 */ /* 0x000fce00078ec0ff */
.L_x_155:
[----:B------:R-:W0:Y:S01]  /*6410*/  S2R R14, SR_CgaCtaId ;  /* 0x00000000000e7919 */ /* 0x000e220000008800 */
[----:B------:R-:W-:-:S04]  /*6420*/  MOV R13, 0x400 ;  /* 0x00000400000d7802 */ /* 0x000fc80000000f00 */
[----:B0-----:R-:W-:Y:S02]  /*6430*/  LEA R22, R14, R13, 0x18 ;  /* 0x0000000d0e167211 */ /* 0x001fe400078ec0ff */
[----:B------:R-:W-:-:S03]  /*6440*/  SHF.L.U32 R13, R6, 0x1f, RZ ;  /* 0x0000001f060d7819 */ /* 0x000fc600000006ff */
[----:B------:R-:W-:-:S07]  /*6450*/  IMAD R14, R9, 0x8, R22 ;  /* 0x00000008090e7824 */ /* 0x000fce00078e0216 */
.L_x_152:
[----:B0-----:R0:W1:Y:S02]  /*6460*/  SYNCS.PHASECHK.TRANS64.TRYWAIT P2, [R14+URZ+0x36090], R13 ;  /* 0x0360900d0e0075a7 */ /* 0x001064000804017f */
[----:B-1----:R-:W-:Y:S05]  /*6470*/  @!P2 NANOSLEEP.SYNCS 0x989680 ;  /* 0x009896800000a95d */ /* 0x002fea0003900000 */
[----:B------:R-:W1:Y:S02]  /*6480*/  @!P2 SYNCS.PHASECHK.TRANS64 P2, [R14+URZ+0x36090], R13 ;  /* 0x0360900d0e00a5a7 */ /* 0x000e64000804007f */
[----:B-1----:R-:W-:Y:S05]  /*6490*/  @!P2 BRA `(.L_x_152) ;  /* 0xfffffffc00f0a947 */ /* 0x002fea000383ffff */
[----:B0-----:R-:W0:Y:S02]  /*64a0*/  @!P1 LDC R13, c[0x0][0x500] ;  /* 0x00014000ff0d9b82 */ /* 0x001e240000000800 */
[----:B0-----:R0:W-:Y:S02]  /*64b0*/  @!P1 SYNCS.ARRIVE.TRANS64 RZ, [R14+URZ+0x36000], R13 ;  /* 0x0360000d0eff99a7 */ /* 0x0011e4000800003f */
[----:B0-----:R-:W-:-:S04]  /*64c0*/  PRMT R13, R23, 0x9910, RZ ;  /* 0x00009910170d7816 */ /* 0x001fc800000000ff */
[----:B------:R-:W-:-:S13]  /*64d0*/  ISETP.NE.AND P2, PT, R13, 0x2, PT ;  /* 0x000000020d00780c */ /* 0x000fda0003f45270 */
[----:B------:R-:W-:Y:S05]  /*64e0*/  @P2 BRA `(.L_x_153) ;  /* 0x0000000000042947 */ /* 0x000fea0003800000 */
[----:B------:R-:W-:Y:S01]  /*64f0*/  BPT.TRAP 0x1 ;  /* 0x000000040000795c */ /* 0x000fe20000300000 */
.L_x_153:
[----:B------:R-:W-:Y:S05]  /*6500*/  @P0 BRA `(.L_x_154) ;  /* 0x0000000000040947 */ /* 0x000fea0003800000 */
[----:B------:R-:W-:Y:S01]  /*6510*/  BPT.TRAP 0x1 ;  /* 0x000000040000795c */ /* 0x000fe20000300000 */
.L_x_154:
[----:B---3--:R-:W0:Y:S01]  /*6520*/  LDC R15, c[0x0][0x380] ;  /* 0x0000e000ff0f7b82 */ /* 0x008e220000000800 */
[----:B------:R-:W-:Y:S01]  /*6530*/  R2UR UR4, R4 ;  /* 0x00000000040472ca */ /* 0x000fe200000e0000 */
[----:B------:R-:W-:Y:S01]  /*6540*/  IMAD R13, R9, 0x800, R2 ;  /* 0x00000800090d7824 */ /* 0x000fe200078e0202 */
[----:B------:R-:W-:Y:S01]  /*6550*/  R2UR UR8, R20 ;  /* 0x00000000140872ca */ /* 0x000fe200000e0000 */
[----:B------:R-:W-:Y:S01]  /*6560*/  ULDC UR20, c[0x0][0x38c] ;  /* 0x0000e30000147ab9 */ /* 0x000fe20000000800 */
[----:B------:R-:W-:Y:S01]  /*6570*/  R2UR UR17, R14 ;  /* 0x000000000e1172ca */ /* 0x000fe200000e0000 */
[----:B------:R-:W-:Y:S01]  /*6580*/  IMAD R13, R13, 0x2, R22 ;  /* 0x000000020d0d7824 */ /* 0x000fe200078e0216 */
[----:B------:R-:W-:Y:S01]  /*6590*/  UISETP.NE.AND UP0, UPT, UR20, 0x1, UPT ;  /* 0x000000011400788c */ /* 0x000fe2000bf05270 */
[----:B------:R-:W1:Y:S01]  /*65a0*/  LDC.64 R16, c[0x0][0x3b8] ;  /* 0x0000ee00ff107b82 */ /* 0x000e620000000a00 */
[C---:B------:R-:W-:Y:S01]  /*65b0*/  R2UR UR18, R12.reuse ;  /* 0x000000000c1272ca */ /* 0x040fe200000e0000 */
[----:B------:R-:W-:Y:S01]  /*65c0*/  VIADD R12, R12, 0x1 ;  /* 0x000000010c0c7836 */ /* 0x000fe20000000000 */
[----:B------:R-:W-:Y:S01]  /*65d0*/  R2UR UR9, R13 ;  /* 0x000000000d0972ca */ /* 0x000fe200000e0000 */
[----:B------:R-:W-:Y:S01]  /*65e0*/  VIADD R8, R8, 0xffffffff ;  /* 0xffffffff08087836 */ /* 0x000fe20000000000 */
[----:B------:R-:W-:Y:S01]  /*65f0*/  R2UR UR5, R22 ;  /* 0x00000000160572ca */ /* 0x000fe200000e0000 */
[----:B------:R-:W-:Y:S01]  /*6600*/  ULDC.64 UR26, c[0x0][0x198] ;  /* 0x00006600001a7ab9 */ /* 0x000fe20000000a00 */
[----:B------:R-:W-:Y:S01]  /*6610*/  R2UR UR16, R9 ;  /* 0x00000000091072ca */ /* 0x000fe200000e0000 */
[----:B------:R-:W1:Y:S01]  /*6620*/  LDC.64 R18, c[0x0][0x3d8] ;  /* 0x0000f600ff127b82 */ /* 0x000e620000000a00 */
[----:B------:R-:W-:Y:S01]  /*6630*/  R2UR UR12, R11 ;  /* 0x000000000b0c72ca */ /* 0x000fe200000e0000 */
[----:B------:R-:W-:Y:S01]  /*6640*/  @UP0 ULDC.64 UR10, c[0x0][0x390] ;  /* 0x0000e400000a0ab9 */ /* 0x000fe20000000a00 */
[----:B------:R-:W-:Y:S01]  /*6650*/  R2UR UR13, R10 ;  /* 0x000000000a0d72ca */ /* 0x000fe200000e0000 */
[----:B------:R-:W-:Y:S01]  /*6660*/  ULDC.64 UR14, c[0x0][0x3b0] ;  /* 0x0000ec00000e7ab9 */ /* 0x000fe20000000a00 */
[----:B------:R-:W-:Y:S01]  /*6670*/  ULDC.64 UR22, c[0x0][0x3d0] ;  /* 0x0000f40000167ab9 */ /* 0x000fe20000000a00 */
[----:B------:R-:W-:Y:S01]  /*6680*/  USHF.L.U32 UR18, UR18, 0x5, URZ ;  /* 0x0000000512127899 */ /* 0x000fe2000800063f */
[----:B------:R-:W-:Y:S01]  /*6690*/  ISETP.GT.AND P5, PT, R8, 0x1, PT ;  /* 0x000000010800780c */ /* 0x000fe20003fa4270 */
[----:B------:R-:W-:Y:S01]  /*66a0*/  VIADD R9, R9, 0x1 ;  /* 0x0000000109097836 */ /* 0x000fe20000000000 */
[----:B0-----:R-:W-:Y:S01]  /*66b0*/  ISETP.NE.AND P2, PT, R15, 0x1, PT ;  /* 0x000000010f00780c */ /* 0x001fe20003f45270 */
[----:B------:R-:W-:-:S02]  /*66c0*/  UIADD3 UR17, UR17, 0x36000, URZ ;  /* 0x0003600011117890 */ /* 0x000fc4000fffe03f */
[----:B------:R-:W-:Y:S01]  /*66d0*/  ULEA UR16, UR16, UR5, 0xd ;  /* 0x0000000510107291 */ /* 0x000fe2000f8e683f */
[C---:B------:R-:W-:Y:S01]  /*66e0*/  ISETP.NE.AND P4, PT, R9.reuse, 0x12, PT ;  /* 0x000000120900780c */ /* 0x040fe20003f85270 */
[----:B------:R-:W-:Y:S01]  /*66f0*/  UMOV UR28, 0x30000 ;  /* 0x00030000001c7882 */ /* 0x000fe20000000000 */
[----:B------:R-:W-:Y:S01]  /*6700*/  UMOV UR24, 0x0 ;  /* 0x0000000000187882 */ /* 0x000fe20000000000 */
[----:B------:R-:W-:Y:S01]  /*6710*/  UMOV UR25, 0x10000000 ;  /* 0x1000000000197882 */ /* 0x000fe20000000000 */
[----:B------:R-:W-:-:S05]  /*6720*/  SEL R9, R9, RZ, P4 ;  /* 0x000000ff09097207 */ /* 0x000fca0002000000 */
[----:B------:R-:W-:Y:S01]  /*6730*/  @P2 IMAD.U32 R24, RZ, RZ, UR4 ;  /* 0x00000004ff182e24 */ /* 0x000fe2000f8e00ff */
[----:B------:R-:W-:Y:S01]  /*6740*/  UIADD3 UR4, UP1, UR26, 0xf0, URZ ;  /* 0x000000f01a047890 */ /* 0x000fe2000ff3e03f */
[----:B-1----:R-:W-:Y:S01]  /*6750*/  IMAD R13, R11, R16, R18 ;  /* 0x000000100b0d7224 */ /* 0x002fe200078e0212 */
[----:B------:R-:W-:Y:S01]  /*6760*/  UIADD3 UR26, UP2, UR26, 0x1f0, URZ ;  /* 0x000001f01a1a7890 */ /* 0x000fe2000ff5e03f */
[----:B------:R-:W-:Y:S01]  /*6770*/  IMAD R14, R10, R17, R19 ;  /* 0x000000110a0e7224 */ /* 0x000fe200078e0213 */
[----:B------:R-:W-:Y:S01]  /*6780*/  @P2 R2UR UR8, R24 ;  /* 0x00000000180822ca */ /* 0x000fe200000e0000 */
[----:B------:R-:W-:Y:S01]  /*6790*/  UIADD3.X UR5, URZ, UR27, URZ, UP1, !UPT ;  /* 0x0000001b3f057290 */ /* 0x000fe20008ffe43f */
[C---:B------:R-:W-:Y:S01]  /*67a0*/  ISETP.NE.AND P2, PT, R12.reuse, R7, PT ;  /* 0x000000070c00720c */ /* 0x040fe20003f45270 */
[----:B------:R-:W-:Y:S01]  /*67b0*/  UIADD3.X UR27, URZ, UR27, URZ, UP2, !UPT ;  /* 0x0000001b3f1b7290 */ /* 0x000fe200097fe43f */
[----:B------:R-:W-:Y:S02]  /*67c0*/  PRMT R13, R13, 0x40, R14 ;  /* 0x000000400d0d7816 */ /* 0x000fe4000000000e */
[----:B------:R-:W-:-:S07]  /*67d0*/  SEL R12, R12, RZ, P2 ;  /* 0x000000ff0c0c7207 */ /* 0x000fce0001000000 */
[----:B------:R-:W-:Y:S02]  /*67e0*/  UIADD3 UR6, -UR8, URZ, URZ ;  /* 0x0000003f08067290 */ /* 0x000fe4000fffe13f */
[----:B------:R-:W-:-:S04]  /*67f0*/  UMOV UR21, UR8 ;  /* 0x0000000800157c82 */ /* 0x000fc80008000000 */
[----:B------:R-:W-:Y:S01]  /*6800*/  IMAD R14, R15, UR6, R20 ;  /* 0x000000060f0e7c24 */ /* 0x000fe2000f8e0214 */
[----:B------:R-:W-:Y:S01]  /*6810*/  UIMAD.WIDE.U32 UR6, UR8, UR10, URZ ;  /* 0x0000000a080672a5 */ /* 0x000fe2000f8e003f */
[----:B------:R-:W0:Y:S01]  /*6820*/  LDC R15, c[0x0][0x3c8] ;  /* 0x0000f200ff0f7b82 */ /* 0x000e220000000800 */
[----:B------:R-:W-:Y:S02]  /*6830*/  R2UR UR10, R21 ;  /* 0x00000000150a72ca */ /* 0x000fe400000e0000 */
[----:B------:R-:W-:Y:S01]  /*6840*/  @UP0 USHF.R.U32.HI UR21, URZ, UR11, UR7 ;  /* 0x0000000b3f150299 */ /* 0x000fe20008011607 */
[----:B------:R-:W-:Y:S01]  /*6850*/  R2UR UR19, R14 ;  /* 0x000000000e1372ca */ /* 0x000fe200000e0000 */
[----:B------:R-:W-:Y:S01]  /*6860*/  VIADD R14, R11, 0x1 ;  /* 0x000000010b0e7836 */ /* 0x000fe20000000000 */
[----:B------:R-:W-:Y:S01]  /*6870*/  R2UR UR7, R13 ;  /* 0x000000000d0772ca */ /* 0x000fe200000e0000 */
[----:B------:R-:W-:Y:S01]  /*6880*/  @P2 IMAD.MOV R14, RZ, RZ, R11 ;  /* 0x000000ffff0e2224 */ /* 0x000fe200078e020b */
[----:B------:R-:W-:Y:S01]  /*6890*/  R2UR UR11, R0 ;  /* 0x00000000000b72ca */ /* 0x000fe200000e0000 */
[----:B------:R-:W-:Y:S01]  /*68a0*/  UIADD3 UR6, -UR21, URZ, URZ ;  /* 0x0000003f15067290 */ /* 0x000fe2000fffe13f */
[----:B------:R-:W-:Y:S01]  /*68b0*/  SEL R11, RZ, 0x1, P4 ;  /* 0x00000001ff0b7807 */ /* 0x000fe20002000000 */
[----:B------:R-:W-:-:S02]  /*68c0*/  VIADD R13, R10, 0x1 ;  /* 0x000000010a0d7836 */ /* 0x000fc40000000000 */
[----:B------:R-:W-:Y:S01]  /*68d0*/  UIMAD UR20, UR20, UR6, UR8 ;  /* 0x00000006141472a4 */ /* 0x000fe2000f8e0208 */
[----:B------:R-:W-:Y:S01]  /*68e0*/  LOP3.LUT R6, R6, R11, RZ, 0x3c, !PT ;  /* 0x0000000b06067212 */ /* 0x000fe200078e3cff */
[----:B------:R-:W-:Y:S02]  /*68f0*/  UIADD3 UR8, UR9, 0x24000, URZ ;  /* 0x0002400009087890 */ /* 0x000fe4000fffe03f */
[----:B------:R-:W-:Y:S02]  /*6900*/  UIMAD UR19, UR19, UR14, UR22 ;  /* 0x0000000e131372a4 */ /* 0x000fe4000f8e0216 */
[----:B------:R-:W-:Y:S02]  /*6910*/  UIMAD UR20, UR20, UR15, UR23 ;  /* 0x0000000f141472a4 */ /* 0x000fe4000f8e0217 */
[----:B------:R-:W-:Y:S02]  /*6920*/  UPRMT UR6, UR7, 0x5410, URZ ;  /* 0x0000541007067896 */ /* 0x000fe4000800003f */
[----:B------:R-:W-:Y:S01]  /*6930*/  ULOP3.LUT UR11, UR18, 0x10, UR11, 0xf8, !UPT ;  /* 0x00000010120b7892 */ /* 0x000fe2000f8ef80b */
[----:B0-----:R-:W-:Y:S01]  /*6940*/  ISETP.NE.AND P3, PT, R14, R15, PT ;  /* 0x0000000f0e00720c */ /* 0x001fe20003f65270 */
[----:B------:R-:W-:-:S03]  /*6950*/  UMOV UR9, UR17 ;  /* 0x0000001100097c82 */ /* 0x000fc60008000000 */
[----:B------:R-:W-:Y:S02]  /*6960*/  SEL R11, R14, RZ, P3 ;  /* 0x000000ff0e0b7207 */ /* 0x000fe40001800000 */
[----:B------:R0:W-:Y:S07]  /*6970*/  UTMALDG.4D.IM2COL [UR16], [UR4], UR6 ;  /* 0x00000010040073b4 */ /* 0x0001ee0008058006 */
[----:B------:R-:W-:Y:S01]  /*6980*/  @P3 IMAD.MOV R13, RZ, RZ, R10 ;  /* 0x000000ffff0d3224 */ /* 0x000fe200078e020a */
[----:B------:R0:W-:Y:S03]  /*6990*/  UTMALDG.4D.MULTICAST [UR8], [UR26], UR28, desc[UR24] ;  /* 0x000018081a0073b4 */ /* 0x0001e6000801981c */
[----:B------:R-:W-:Y:S01]  /*69a0*/  IMAD.MOV.U32 R10, RZ, RZ, R13 ;  /* 0x000000ffff0a7224 */ /* 0x000fe200078e000d */
[----:B0-----:R-:W-:Y:S06]  /*69b0*/  @P5 BRA `(.L_x_155) ;  /* 0xfffffff800945947 */ /* 0x001fec000383ffff */
.L_x_151:
[----:B------:R-:W-:Y:S01]  /*69c0*/  ISETP.GE.U32.AND P2, PT, R5, 0x12, PT ;  /* 0x000000120500780c */ /* 0x000fe20003f46070 */
[----:B------:R-:W-:Y:S05]  /*69d0*/  WARPSYNC.ALL ;  /* 0x0000000000007948 */ /* 0x000fea0003800000 */
[----:B------:R-:W-:-:S07]  /*69e0*/  ELECT P1, URZ, PT ;  /* 0x00000000003f782f */ /* 0x000fce0003820000 */
[----:B------:R-:W-:-:S05]  /*69f0*/  @P2 IMAD.WIDE.U32 R6, R5, 0x38e38e39, RZ ;  /* 0x38e38e3905062825 */ /* 0x000fca00078e00ff */
[----:B-----5:R-:W-:-:S04]  /*6a00*/  @P2 SHF.R.U32.HI R0, RZ, 0x2, R7 ;  /* 0x00000002ff002819 */ /* 0x020fc80000011607 */
[----:B------:R-:W-:-:S04]  /*6a10*/  @P2 LOP3.LUT R0, R0, 0x1, RZ, 0xc0, !PT ;  /* 0x0000000100002812 */ /* 0x000fc800078ec0ff */
[----:B------:R-:W-:Y:S01]  /*6a20*/  @P2 ISETP.NE.U32.AND P0, PT, R0, 0x1, PT ;  /* 0x000000010000280c */ /* 0x000fe20003f05070 */
[----:B------:R-:W-:-:S12]  /*6a30*/  @!P1 EXIT ;  /* 0x000000000000994d */ /* 0x000fd80003800000 */
[----:B------:R-:W-:Y:S01]  /*6a40*/  LOP3.LUT R3, R3, 0x2, RZ, 0xfc, !PT ;  /* 0x0000000203037812 */ /* 0x000fe200078efcff */
[----:B------:R-:W-:Y:S01]  /*6a50*/  IMAD.MOV.U32 R4, RZ, RZ, 0x1 ;  /* 0x00000001ff047424 */ /* 0x000fe200078e00ff */
[----:B------:R-:W-:Y:S02]  /*6a60*/  @P2 ISETP.NE.U32.AND.EX P0, PT, RZ, RZ, PT, P0 ;  /* 0x000000ffff00220c */ /* 0x000fe40003f05100 */
[----:B------:R-:W-:Y:S02]  /*6a70*/  ISETP.NE.AND P1, PT, R3, 0x3, PT ;  /* 0x000000030300780c */ /* 0x000fe40003f25270 */
[----:B------:R-:W-:-:S11]  /*6a80*/  @P2 SEL R4, RZ, 0x1, !P0 ;  /* 0x00000001ff042807 */ /* 0x000fd60004000000 */
[----:B------:R-:W-:Y:S05]  /*6a90*/  @!P1 BRA `(.L_x_156) ;  /* 0x0000000000049947 */ /* 0x000fea0003800000 */
[----:B------:R-:W-:Y:S01]  /*6aa0*/  BPT.TRAP 0x1 ;  /* 0x000000040000795c */ /* 0x000fe20000300000 */
.L_x_156:
[----:B------:R-:W0:Y:S01]  /*6ab0*/  S2R R7, SR_CgaCtaId ;  /* 0x0000000000077919 */ /* 0x000e220000008800 */
[----:B------:R-:W-:Y:S01]  /*6ac0*/  IMAD.WIDE.U32 R2, R5, 0x38e38e39, RZ ;  /* 0x38e38e3905027825 */ /* 0x000fe200078e00ff */
[----:B------:R-:W-:-:S04]  /*6ad0*/  MOV R0, 0x400 ;  /* 0x0000040000007802 */ /* 0x000fc80000000f00 */
[----:B------:R-:W-:Y:S02]  /*6ae0*/  SHF.R.U32.HI R2, RZ, 0x2, R3 ;  /* 0x00000002ff027819 */ /* 0x000fe40000011603 */
[----:B------:R-:W-:-:S03]  /*6af0*/  SHF.L.U32 R3, R4, 0x1f, RZ ;  /* 0x0000001f04037819 */ /* 0x000fc600000006ff */
[----:B------:R-:W-:Y:S01]  /*6b00*/  IMAD R5, R2, -0x12, R5 ;  /* 0xffffffee02057824 */ /* 0x000fe200078e0205 */
[----:B0-----:R-:W-:-:S05]  /*6b10*/  LEA R0, R7, R0, 0x18 ;  /* 0x0000000007007211 */ /* 0x001fca00078ec0ff */
[----:B------:R-:W-:-:S04]  /*6b20*/  VIADD R0, R0, 0x36090 ;  /* 0x0003609000007836 */ /* 0x000fc80000000000 */
[----:B------:R-:W-:-:S07]  /*6b30*/  IMAD R2, R5, 0x8, R0 ;  /* 0x0000000805027824 */ /* 0x000fce00078e0200 */
.L_x_157:
[----:B0-----:R0:W1:Y:S02]  /*6b40*/  SYNCS.PHASECHK.TRANS64.TRYWAIT P0, [R2+URZ], R3 ;  /* 0x00000003020075a7 */ /* 0x001064000800017f */
[----:B-1----:R-:W-:Y:S05]  /*6b50*/  @!P0 NANOSLEEP.SYNCS 0x989680 ;  /* 0x009896800000895d */ /* 0x002fea0003900000 */
[----:B------:R-:W1:Y:S02]  /*6b60*/  @!P0 SYNCS.PHASECHK.TRANS64 P0, [R2+URZ], R3 ;  /* 0x00000003020085a7 */ /* 0x000e64000800007f */
[----:B-1----:R-:W-:Y:S05]  /*6b70*/  @!P0 BRA `(.L_x_157) ;  /* 0xfffffffc00f08947 */ /* 0x002fea000383ffff */
[----:B------:R-:W-:-:S05]  /*6b80*/  VIADD R5, R5, 0x1 ;  /* 0x0000000105057836 */ /* 0x000fca0000000000 */
[----:B------:R-:W-:-:S04]  /*6b90*/  ISETP.NE.AND P0, PT, R5, 0x12, PT ;  /* 0x000000120500780c */ /* 0x000fc80003f05270 */
[----:B0-----:R-:W-:Y:S02]  /*6ba0*/  SEL R3, RZ, 0x1, P0 ;  /* 0x00000001ff037807 */ /* 0x001fe40000000000 */
[----:B------:R-:W-:Y:S02]  /*6bb0*/  SEL R5, R5, RZ, P0 ;  /* 0x000000ff05057207 */ /* 0x000fe40000000000 */
[----:B------:R-:W-:-:S03]  /*6bc0*/  LOP3.LUT R7, R4, R3, RZ, 0x3c, !PT ;  /* 0x0000000304077212 */ /* 0x000fc600078e3cff */
[----:B------:R-:W-:Y:S01]  /*6bd0*/  IMAD R2, R5, 0x8, R0 ;  /* 0x0000000805027824 */ /* 0x000fe200078e0200 */
[----:B------:R-:W-:-:S07]  /*6be0*/  SHF.L.U32 R3, R7, 0x1f, RZ ;  /* 0x0000001f07037819 */ /* 0x000fce00000006ff */
.L_x_158:
        /* <DEDUP_REMOVED lines=11> */
.L_x_159:
        /* <DEDUP_REMOVED lines=11> */
.L_x_160:
        /* <DEDUP_REMOVED lines=11> */
.L_x_161:
        /* <DEDUP_REMOVED lines=11> */
.L_x_162:
        /* <DEDUP_REMOVED lines=11> */
.L_x_163:
        /* <DEDUP_REMOVED lines=11> */
.L_x_164:
        /* <DEDUP_REMOVED lines=11> */
.L_x_165:
        /* <DEDUP_REMOVED lines=11> */
.L_x_166:
        /* <DEDUP_REMOVED lines=11> */
.L_x_167:
        /* <DEDUP_REMOVED lines=11> */
.L_x_168:
        /* <DEDUP_REMOVED lines=11> */
.L_x_169:
        /* <DEDUP_REMOVED lines=11> */
.L_x_170:
        /* <DEDUP_REMOVED lines=11> */
.L_x_171:
        /* <DEDUP_REMOVED lines=11> */
.L_x_172:
        /* <DEDUP_REMOVED lines=11> */
.L_x_173:
        /* <DEDUP_REMOVED lines=11> */
.L_x_174:
[----:B0-----:R0:W1:Y:S02]  /*76f0*/  SYNCS.PHASECHK.TRANS64.TRYWAIT P0, [R5+URZ], R0 ;  /* 0x00000000050075a7 */ /* 0x001064000800017f */
[----:B-1----:R-:W-:Y:S05]  /*7700*/  @!P0 NANOSLEEP.SYNCS 0x989680 ;  /* 0x009896800000895d */ /* 0x002fea0003900000 */
[----:B------:R-:W1:Y:S02]  /*7710*/  @!P0 SYNCS.PHASECHK.TRANS64 P0, [R5+URZ], R0 ;  /* 0x00000000050085a7 */ /* 0x000e64000800007f */
[----:B-1----:R-:W-:Y:S05]  /*7720*/  @P0 EXIT ;  /* 0x000000000000094d */ /* 0x002fea0003800000 */
[----:B------:R-:W-:Y:S05]  /*7730*/  BRA `(.L_x_174) ;  /* 0xfffffffc00ec7947 */ /* 0x000fea000383ffff */
.L_x_175:
[----:B------:R-:W-:-:S00]  /*7740*/  BRA `(.L_x_175) ;  /* 0xfffffffc00fc7947 */ /* 0x000fc0000383ffff */
[----:B------:R-:W-:-:S00]  /*7750*/  NOP ;  /* 0x0000000000007918 */ /* 0x000fc00000000000 */
        /* <DEDUP_REMOVED lines=10> */
.L_x_176:


//--------------------- .nv.shared._ZN7cutlass13device_kernelINS_4conv6kernel13ConvUniversalINS1_16ConvProblemShapeILNS1_8OperatorE1ELi2EEENS1_10collective14CollectiveConvINS1_46MainloopSm90TmaGmmaWarpSpecializedImplicitGemmILS5_1ELi18ELi2EN4cute5tupleIJNSA_1CILi2EEENSC_ILi1EEESE_EEENS1_36KernelImplicitTmaWarpSpecializedSm90ELi1EEENSB_IJNSC_ILi128EEENSC_ILi64EEENSB_IJNSC_ILi32EEEEEEEEENS_10bfloat16_tESN_NSA_8TiledMMAINSA_8MMA_AtomIJNSA_4SM904GMMA27MMA_64x64x16_F32BF16BF16_SSILNSR_5MajorE0ELST_1ELNSR_7ScaleInE1ELSU_1EEEEEENSA_6LayoutINSB_IJSE_SE_SE_EEENSB_IJNSC_ILi0EEESZ_SZ_EEEEENSB_IJNSA_10UnderscoreES12_S12_EEEEENS7_6detail26Sm90ImplicitGemmTileTraitsINSA_20SM90_TMA_LOAD_IM2COLENSA_14ComposedLayoutINSA_7SwizzleILi2ELi4ELi3EEENSA_18smem_ptr_flag_bitsILi16EEENSX_INSB_IJNSB_IJNSC_ILi8EEENSC_ILi16EEEEEENSB_IJSK_SE_EEENSB_IJSE_NSC_ILi18EEEEEEEEENSB_IJNSB_IJSK_NSC_ILi256EEEEEENSB_IJSE_SZ_EEENSB_IJSZ_NSC_ILi4096EEEEEEEEEEEEEvEENS16_INSA_23SM90_TMA_LOAD_MULTICASTENS18_INS19_ILi3ELi4ELi3EEES1C_NSX_INSB_IJNSB_IJSJ_SE_EEENSB_IJS1D_NSC_ILi4EEEEEES1I_EEENSB_IJS1M_NSB_IJSJ_NSC_ILi512EEEEEENSB_IJSZ_NSC_ILi2048EEEEEEEEEEEEEvEEEENS_8epilogue10collective6detail29Sm90TmaWarpSpecializedAdapterINS29_15DefaultEpilogueISN_NSB_IJNSB_IJlllEEESE_SZ_EEES2E_NS28_6thread17LinearCombinationISN_Li1EffLNS2F_9ScaleType4KindE0ELNS_15FloatRoundStyleE2ESN_EENS_4gemm15EpilogueDefaultEEEEEvvEEEEvNT_6ParamsE --------------------------
	.section	.nv.shared._ZN7cutlass13device_kernelINS_4conv6kernel13ConvUniversalINS1_16ConvProblemShapeILNS1_8OperatorE1ELi2EEENS1_10collective14CollectiveConvINS1_46MainloopSm90TmaGmmaWarpSpecializedImplicitGemmILS5_1ELi18ELi2EN4cute5tupleIJNSA_1CILi2EEENSC_ILi1EEESE_EEENS1_36KernelImplicitTmaWarpSpecializedSm90ELi1EEENSB_IJNSC_ILi128EEENSC_ILi64EEENSB_IJNSC_ILi32EEEEEEEEENS_10bfloat16_tESN_NSA_8TiledMMAINSA_8MMA_AtomIJNSA_4SM904GMMA27MMA_64x64x16_F32BF16BF16_SSILNSR_5MajorE0ELST_1ELNSR_7ScaleInE1ELSU_1EEEEEENSA_6LayoutINSB_IJSE_SE_SE_EEENSB_IJNSC_ILi0EEESZ_SZ_EEEEENSB_IJNSA_10UnderscoreES12_S12_EEEEENS7_6detail26Sm90ImplicitGemmTileTraitsINSA_20SM90_TMA_LOAD_IM2COLENSA_14ComposedLayoutINSA_7SwizzleILi2ELi4ELi3EEENSA_18smem_ptr_flag_bitsILi16EEENSX_INSB_IJNSB_IJNSC_ILi8EEENSC_ILi16EEEEEENSB_IJSK_SE_EEENSB_IJSE_NSC_ILi18EEEEEEEEENSB_IJNSB_IJSK_NSC_ILi256EEEEEENSB_IJSE_SZ_EEENSB_IJSZ_NSC_ILi4096EEEEEEEEEEEEEvEENS16_INSA_23SM90_TMA_LOAD_MULTICASTENS18_INS19_ILi3ELi4ELi3EEES1C_NSX_INSB_IJNSB_IJSJ_SE_EEENSB_IJS1D_NSC_ILi4EEEEEES1I_EEENSB_IJS1M_NSB_IJSJ_NSC_ILi512EEEEEENSB_IJSZ_NSC_ILi2048EEEEEEEEEEEEEvEEEENS_8epilogue10collective6detail29Sm90TmaWarpSpecializedAdapterINS29_15DefaultEpilogueISN_NSB_IJNSB_IJlllEEESE_SZ_EEES2E_NS28_6thread17LinearCombinationISN_Li1EffLNS2F_9ScaleType4KindE0ELNS_15FloatRoundStyleE2ESN_EENS_4gemm15EpilogueDefaultEEEEEvvEEEEvNT_6ParamsE,"aw",@nobits
	.sectionflags	@""
	.align	16
	.zero		1024


//--------------------- .nv.shared.reserved.0     --------------------------
	.section	.nv.shared.reserved.0,"aw",@nobits
	.weak		__nv_reservedSMEM_offset_0_alias
	.size		__nv_reservedSMEM_offset_0_alias, 0, 0
	.other		__nv_reservedSMEM_offset_0_alias,@"STO_CUDA_RESERVED_SHARED STV_DEFAULT"
__nv_reservedSMEM_offset_0_alias:
	.zero		0


//--------------------- .nv.global                --------------------------
	.section	.nv.global,"aw",@nobits
.nv.global:
	.type		_ZN39_INTERNAL_9dfbca18_4_k_cu_745f5e29_27994cute1_E,@object
	.size		_ZN39_INTERNAL_9dfbca18_4_k_cu_745f5e29_27994cute1_E,(_ZN39_INTERNAL_9dfbca18_4_k_cu_745f5e29_27994cuda3std3__45__cpo6cbeginE - _ZN39_INTERNAL_9dfbca18_4_k_cu_745f5e29_27994cute1_E)
_ZN39_INTERNAL_9dfbca18_4_k_cu_745f5e29_27994cute1_E:
	.zero		1
	.type		_ZN39_INTERNAL_9dfbca18_4_k_cu_745f5e29_27994cuda3std3__45__cpo6cbeginE,@object
	.size		_ZN39_INTERNAL_9dfbca18_4_k_cu_745f5e29_27994cuda3std3__45__cpo6cbeginE,(_ZN39_INTERNAL_9dfbca18_4_k_cu_745f5e29_27994cuda3std3__48in_placeE - _ZN39_INTERNAL_9dfbca18_4_k_cu_745f5e29_27994cuda3std3__45__cpo6cbeginE)
_ZN39_INTERNAL_9dfbca18_4_k_cu_745f5e29_27994cuda3std3__45__cpo6cbeginE:
	.zero		1
	.type		_ZN39_INTERNAL_9dfbca18_4_k_cu_745f5e29_27994cuda3std3__48in_placeE,@object
	.size		_ZN39_INTERNAL_9dfbca18_4_k_cu_745f5e29_27994cuda3std3__48in_placeE,(_ZN39_INTERNAL_9dfbca18_4_k_cu_745f5e29_27994cuda3std6ranges3__45__cpo9iter_moveE - _ZN39_INTERNAL_9dfbca18_4_k_cu_745f5e29_27994cuda3std3__48in_placeE)
_ZN39_INTERNAL_9dfbca18_4_k_cu_745f5e29_27994cuda3std3__48in_placeE:
	.zero		1
	.type		_ZN39_INTERNAL_9dfbca18_4_k_cu_745f5e29_27994cuda3std6ranges3__45__cpo9iter_moveE,@object
	.size		_ZN39_INTERNAL_9dfbca18_4_k_cu_745f5e29_27994cuda3std6ranges3__45__cpo9iter_moveE,(_ZN39_INTERNAL_9dfbca18_4_k_cu_745f5e29_27994cuda3std3__45__cpo5beginE - _ZN39_INTERNAL_9dfbca18_4_k_cu_745f5e29_27994cuda3std6ranges3__45__cpo9iter_moveE)
_ZN39_INTERNAL_9dfbca18_4_k_cu_745f5e29_27994cuda3std6ranges3__45__cpo9iter_moveE:
	.zero		1
	.type		_ZN39_INTERNAL_9dfbca18_4_k_cu_745f5e29_27994cuda3std3__45__cpo5beginE,@object
	.size		_ZN39_INTERNAL_9dfbca18_4_k_cu_745f5e29_27994cuda3std3__45__cpo5beginE,(_ZN39_INTERNAL_9dfbca18_4_k_cu_745f5e29_27994cuda3std3__441_GLOBAL__N__9dfbca18_4_k_cu_745f5e29_27996ignoreE - _ZN39_INTERNAL_9dfbca18_4_k_cu_745f5e29_27994cuda3std3__45__cpo5beginE)
_ZN39_INTERNAL_9dfbca18_4_k_cu_745f5e29_27994cuda3std3__45__cpo5beginE:
	.zero		1
	.type		_ZN39_INTERNAL_9dfbca18_4_k_cu_745f5e29_27994cuda3std3__441_GLOBAL__N__9dfbca18_4_k_cu_745f5e29_27996ignoreE,@object
	.size		_ZN39_INTERNAL_9dfbca18_4_k_cu_745f5e29_27994cuda3std3__441_GLOBAL__N__9dfbca18_4_k_cu_745f5e29_27996ignoreE,(_ZN39_INTERNAL_9dfbca18_4_k_cu_745f5e29_27994cute7productE - _ZN39_INTERNAL_9dfbca18_4_k_cu_745f5e29_27994cuda3std3__441_GLOBAL__N__9dfbca18_4_k_cu_745f5e29_27996ignoreE)
_ZN39_INTERNAL_9dfbca18_4_k_cu_745f5e29_27994cuda3std3__441_GLOBAL__N__9dfbca18_4_k_cu_745f5e29_27996ignoreE:
	.zero		1
	.type		_ZN39_INTERNAL_9dfbca18_4_k_cu_745f5e29_27994cute7productE,@object
	.size		_ZN39_INTERNAL_9dfbca18_4_k_cu_745f5e29_27994cute7productE,(_ZN39_INTERNAL_9dfbca18_4_k_cu_745f5e29_27994cuda3std3__45__cpo3endE - _ZN39_INTERNAL_9dfbca18_4_k_cu_745f5e29_27994cute7productE)
_ZN39_INTERNAL_9dfbca18_4_k_cu_745f5e29_27994cute7productE:
	.zero		1
	.type		_ZN39_INTERNAL_9dfbca18_4_k_cu_745f5e29_27994cuda3std3__45__cpo3endE,@object
	.size		_ZN39_INTERNAL_9dfbca18_4_k_cu_745f5e29_27994cuda3std3__45__cpo3endE,(_ZN39_INTERNAL_9dfbca18_4_k_cu_745f5e29_27994cuda3std3__419piecewise_constructE - _ZN39_INTERNAL_9dfbca18_4_k_cu_745f5e29_27994cuda3std3__45__cpo3endE)
_ZN39_INTERNAL_9dfbca18_4_k_cu_745f5e29_27994cuda3std3__45__cpo3endE:
	.zero		1
	.type		_ZN39_INTERNAL_9dfbca18_4_k_cu_745f5e29_27994cuda3std3__419piecewise_constructE,@object
	.size		_ZN39_INTERNAL_9dfbca18_4_k_cu_745f5e29_27994cuda3std3__419piecewise_constructE,(_ZN39_INTERNAL_9dfbca18_4_k_cu_745f5e29_27994cuda3std3__45__cpo4cendE - _ZN39_INTERNAL_9dfbca18_4_k_cu_745f5e29_27994cuda3std3__419piecewise_constructE)
_ZN39_INTERNAL_9dfbca18_4_k_cu_745f5e29_27994cuda3std3__419piecewise_constructE:
	.zero		1
	.type		_ZN39_INTERNAL_9dfbca18_4_k_cu_745f5e29_27994cuda3std3__45__cpo4cendE,@object
	.size		_ZN39_INTERNAL_9dfbca18_4_k_cu_745f5e29_27994cuda3std3__45__cpo4cendE,(_ZN39_INTERNAL_9dfbca18_4_k_cu_745f5e29_27994cuda3std6ranges3__45__cpo4swapE - _ZN39_INTERNAL_9dfbca18_4_k_cu_745f5e29_27994cuda3std3__45__cpo4cendE)
_ZN39_INTERNAL_9dfbca18_4_k_cu_745f5e29_27994cuda3std3__45__cpo4cendE:
	.zero		1
	.type		_ZN39_INTERNAL_9dfbca18_4_k_cu_745f5e29_27994cuda3std6ranges3__45__cpo4swapE,@object
	.size		_ZN39_INTERNAL_9dfbca18_4_k_cu_745f5e29_27994cuda3std6ranges3__45__cpo4swapE,(.L_7 - _ZN39_INTERNAL_9dfbca18_4_k_cu_745f5e29_27994cuda3std6ranges3__45__cpo4swapE)
_ZN39_INTERNAL_9dfbca18_4_k_cu_745f5e29_27994cuda3std6ranges3__45__cpo4swapE:
	.zero		1
.L_7:


//--------------------- .nv.constant0._ZN7cutlass13device_kernelINS_4conv6kernel13ConvUniversalINS1_16ConvProblemShapeILNS1_8OperatorE1ELi2EEENS1_10collective14CollectiveConvINS1_46MainloopSm90TmaGmmaWarpSpecializedImplicitGemmILS5_1ELi18ELi2EN4cute5tupleIJNSA_1CILi2EEENSC_ILi1EEESE_EEENS1_36KernelImplicitTmaWarpSpecializedSm90ELi1EEENSB_IJNSC_ILi128EEENSC_ILi64EEENSB_IJNSC_ILi32EEEEEEEEENS_10bfloat16_tESN_NSA_8TiledMMAINSA_8MMA_AtomIJNSA_4SM904GMMA27MMA_64x64x16_F32BF16BF16_SSILNSR_5MajorE0ELST_1ELNSR_7ScaleInE1ELSU_1EEEEEENSA_6LayoutINSB_IJSE_SE_SE_EEENSB_IJNSC_ILi0EEESZ_SZ_EEEEENSB_IJNSA_10UnderscoreES12_S12_EEEEENS7_6detail26Sm90ImplicitGemmTileTraitsINSA_20SM90_TMA_LOAD_IM2COLENSA_14ComposedLayoutINSA_7SwizzleILi2ELi4ELi3EEENSA_18smem_ptr_flag_bitsILi16EEENSX_INSB_IJNSB_IJNSC_ILi8EEENSC_ILi16EEEEEENSB_IJSK_SE_EEENSB_IJSE_NSC_ILi18EEEEEEEEENSB_IJNSB_IJSK_NSC_ILi256EEEEEENSB_IJSE_SZ_EEENSB_IJSZ_NSC_ILi4096EEEEEEEEEEEEEvEENS16_INSA_23SM90_TMA_LOAD_MULTICASTENS18_INS19_ILi3ELi4ELi3EEES1C_NSX_INSB_IJNSB_IJSJ_SE_EEENSB_IJS1D_NSC_ILi4EEEEEES1I_EEENSB_IJS1M_NSB_IJSJ_NSC_ILi512EEEEEENSB_IJSZ_NSC_ILi2048EEEEEEEEEEEEEvEEEENS_8epilogue10collective6detail29Sm90TmaWarpSpecializedAdapterINS29_15DefaultEpilogueISN_NSB_IJNSB_IJlllEEESE_SZ_EEES2E_NS28_6thread17LinearCombinationISN_Li1EffLNS2F_9ScaleType4KindE0ELNS_15FloatRoundStyleE2ESN_EENS_4gemm15EpilogueDefaultEEEEEvvEEEEvNT_6ParamsE --------------------------
	.section	.nv.constant0._ZN7cutlass13device_kernelINS_4conv6kernel13ConvUniversalINS1_16ConvProblemShapeILNS1_8OperatorE1ELi2EEENS1_10collective14CollectiveConvINS1_46MainloopSm90TmaGmmaWarpSpecializedImplicitGemmILS5_1ELi18ELi2EN4cute5tupleIJNSA_1CILi2EEENSC_ILi1EEESE_EEENS1_36KernelImplicitTmaWarpSpecializedSm90ELi1EEENSB_IJNSC_ILi128EEENSC_ILi64EEENSB_IJNSC_ILi32EEEEEEEEENS_10bfloat16_tESN_NSA_8TiledMMAINSA_8MMA_AtomIJNSA_4SM904GMMA27MMA_64x64x16_F32BF16BF16_SSILNSR_5MajorE0ELST_1ELNSR_7ScaleInE1ELSU_1EEEEEENSA_6LayoutINSB_IJSE_SE_SE_EEENSB_IJNSC_ILi0EEESZ_SZ_EEEEENSB_IJNSA_10UnderscoreES12_S12_EEEEENS7_6detail26Sm90ImplicitGemmTileTraitsINSA_20SM90_TMA_LOAD_IM2COLENSA_14ComposedLayoutINSA_7SwizzleILi2ELi4ELi3EEENSA_18smem_ptr_flag_bitsILi16EEENSX_INSB_IJNSB_IJNSC_ILi8EEENSC_ILi16EEEEEENSB_IJSK_SE_EEENSB_IJSE_NSC_ILi18EEEEEEEEENSB_IJNSB_IJSK_NSC_ILi256EEEEEENSB_IJSE_SZ_EEENSB_IJSZ_NSC_ILi4096EEEEEEEEEEEEEvEENS16_INSA_23SM90_TMA_LOAD_MULTICASTENS18_INS19_ILi3ELi4ELi3EEES1C_NSX_INSB_IJNSB_IJSJ_SE_EEENSB_IJS1D_NSC_ILi4EEEEEES1I_EEENSB_IJS1M_NSB_IJSJ_NSC_ILi512EEEEEENSB_IJSZ_NSC_ILi2048EEEEEEEEEEEEEvEEEENS_8epilogue10collective6detail29Sm90TmaWarpSpecializedAdapterINS29_15DefaultEpilogueISN_NSB_IJNSB_IJlllEEESE_SZ_EEES2E_NS28_6thread17LinearCombinationISN_Li1EffLNS2F_9ScaleType4KindE0ELNS_15FloatRoundStyleE2ESN_EENS_4gemm15EpilogueDefaultEEEEEvvEEEEvNT_6ParamsE,"a",@progbits
	.sectionflags	@""
	.align	4
.nv.constant0._ZN7cutlass13device_kernelINS_4conv6kernel13ConvUniversalINS1_16ConvProblemShapeILNS1_8OperatorE1ELi2EEENS1_10collective14CollectiveConvINS1_46MainloopSm90TmaGmmaWarpSpecializedImplicitGemmILS5_1ELi18ELi2EN4cute5tupleIJNSA_1CILi2EEENSC_ILi1EEESE_EEENS1_36KernelImplicitTmaWarpSpecializedSm90ELi1EEENSB_IJNSC_ILi128EEENSC_ILi64EEENSB_IJNSC_ILi32EEEEEEEEENS_10bfloat16_tESN_NSA_8TiledMMAINSA_8MMA_AtomIJNSA_4SM904GMMA27MMA_64x64x16_F32BF16BF16_SSILNSR_5MajorE0ELST_1ELNSR_7ScaleInE1ELSU_1EEEEEENSA_6LayoutINSB_IJSE_SE_SE_EEENSB_IJNSC_ILi0EEESZ_SZ_EEEEENSB_IJNSA_10UnderscoreES12_S12_EEEEENS7_6detail26Sm90ImplicitGemmTileTraitsINSA_20SM90_TMA_LOAD_IM2COLENSA_14ComposedLayoutINSA_7SwizzleILi2ELi4ELi3EEENSA_18smem_ptr_flag_bitsILi16EEENSX_INSB_IJNSB_IJNSC_ILi8EEENSC_ILi16EEEEEENSB_IJSK_SE_EEENSB_IJSE_NSC_ILi18EEEEEEEEENSB_IJNSB_IJSK_NSC_ILi256EEEEEENSB_IJSE_SZ_EEENSB_IJSZ_NSC_ILi4096EEEEEEEEEEEEEvEENS16_INSA_23SM90_TMA_LOAD_MULTICASTENS18_INS19_ILi3ELi4ELi3EEES1C_NSX_INSB_IJNSB_IJSJ_SE_EEENSB_IJS1D_NSC_ILi4EEEEEES1I_EEENSB_IJS1M_NSB_IJSJ_NSC_ILi512EEEEEENSB_IJSZ_NSC_ILi2048EEEEEEEEEEEEEvEEEENS_8epilogue10collective6detail29Sm90TmaWarpSpecializedAdapterINS29_15DefaultEpilogueISN_NSB_IJNSB_IJlllEEESE_SZ_EEES2E_NS28_6thread17LinearCombinationISN_Li1EffLNS2F_9ScaleType4KindE0ELNS_15FloatRoundStyleE2ESN_EENS_4gemm15EpilogueDefaultEEEEEvvEEEEvNT_6ParamsE:
	.zero		1536


//--------------------- SYMBOLS --------------------------

	.type		.nv.reservedSmem.offset0,@object
	.size		.nv.reservedSmem.offset0,0x4
